def gluon_wgmma(
    a_ptr,
    b_ptr,
    c_ptr,
    M,
    N,
    K,
    stride_am,
    stride_bk,
    stride_cm,
    BLOCK_M: gl.constexpr,
    BLOCK_N: gl.constexpr,
    BLOCK_K: gl.constexpr,
    DTYPE: gl.constexpr,
    A_LAYOUT: gl.constexpr,
    B_LAYOUT: gl.constexpr,
    C_LAYOUT: gl.constexpr,
    B_SHAPE: gl.constexpr,
    TRANS_B: gl.constexpr,
    NUM_BUFFERS: gl.constexpr,
    NUM_WARPS: gl.constexpr,
):
    a_desc = tma.make_tensor_descriptor(
        a_ptr, [M, K], [stride_am, 1], [BLOCK_M, BLOCK_K], A_LAYOUT
    )
    b_desc = tma.make_tensor_descriptor(
        b_ptr,
        [N, K] if TRANS_B else [K, N],
        [stride_bk, 1],
        B_SHAPE,
        B_LAYOUT,
    )
    c_desc = tma.make_tensor_descriptor(
        c_ptr, [M, N], [stride_cm, 1], [BLOCK_M, BLOCK_N], C_LAYOUT
    )

    a_bufs = gl.allocate_shared_memory(
        DTYPE, [NUM_BUFFERS, BLOCK_M, BLOCK_K], A_LAYOUT
    )
    b_bufs = gl.allocate_shared_memory(DTYPE, [NUM_BUFFERS] + B_SHAPE, B_LAYOUT)

    pid_m = gl.program_id(0)
    pid_n = gl.program_id(1)
    off_m = pid_m * BLOCK_M
    off_n = pid_n * BLOCK_N

    mma_layout: gl.constexpr = pick_wgmma_layout(DTYPE, BLOCK_M, BLOCK_N, NUM_WARPS)
    acc = warpgroup_mma_init(
        gl.zeros((BLOCK_M, BLOCK_N), dtype=gl.float32, layout=mma_layout)
    )

    bars = gl.allocate_shared_memory(
        gl.int64, [NUM_BUFFERS, 1], mbarrier.MBarrierLayout()
    )
    for i in gl.static_range(NUM_BUFFERS):
        mbarrier.init(bars.index(i), count=1)
    idx = 0
    phase = 0

    for k in range(0, K, BLOCK_K):
        a = a_bufs.index(idx)
        b = b_bufs.index(idx)
        bar = bars.index(idx)
        mbarrier.expect(bar, a_desc.block_type.nbytes + b_desc.block_type.nbytes)
        tma.async_copy_global_to_shared(a_desc, [off_m, k], bar, a)
        tma.async_copy_global_to_shared(
            b_desc, [off_n, k] if TRANS_B else [k, off_n], bar, b
        )
        mbarrier.wait(bar, phase=phase)

        if TRANS_B:
            b = b.permute((1, 0))
        acc = warpgroup_mma_wait(num_outstanding=0, deps=(acc,))
        acc = warpgroup_mma(a, b, acc, is_async=True)

        idx += 1
        if idx == NUM_BUFFERS:
            idx = 0
            phase ^= 1

    acc = warpgroup_mma_wait(num_outstanding=0, deps=(acc,))
    for i in gl.static_range(NUM_BUFFERS):
        mbarrier.invalidate(bars.index(i))

    c_smem = gl.allocate_shared_memory(DTYPE, [BLOCK_M, BLOCK_N], C_LAYOUT)
    c_smem.store(acc.to(DTYPE))
    fence_async_shared()
    tma.async_copy_shared_to_global(c_desc, [off_m, off_n], c_smem)
    tma.store_wait(pendings=0)

# config = {"BLOCK_K": 128, "BLOCK_M": 64, "BLOCK_N": 256, "arch": "sm_90", "dtype": "bf16", "num_buffers": 2, "num_warps": 8, "trans_b": 0}
# arch = sm_90


// ===== COMPILED SASS (sm_90a) =====

	.target	sm_90a

	.elftype	@"ET_EXEC"


//--------------------- .note.nv.tkinfo           --------------------------
	.section	.note.nv.tkinfo,"",@"SHT_NOTE"
	.sectionflags	@"SHF_NOTE_NV_TKINFO"
	.tkinfo
        /*0018*/ 	.word	0x00000002
        /*0030*/ 	.string	""
        /*0030*/ 	.string	"ptxas"
        /*0030*/ 	.string	"Cuda compilation tools, release 13.0, V13.0.88"
        /*0030*/ 	.string	"Build cuda_13.0.r13.0/compiler.36424714_0"
        /*0030*/ 	.string	"-v  -suppress-debug-info  -lineinfo  -arch sm_90a "



//--------------------- .note.nv.cuinfo           --------------------------
	.section	.note.nv.cuinfo,"",@"SHT_NOTE"
	.sectionflags	@"SHF_NOTE_NV_CUINFO"
        /*0018*/ 	.short	0x0002
        /*001a*/ 	.short	0x005a
        /*001c*/ 	.short	0x0082
	.zero		2


//--------------------- .nv.info                  --------------------------
	.section	.nv.info,"",@"SHT_CUDA_INFO"
	.align	4


	//----- nvinfo : EIATTR_REGCOUNT
	.align		4
        /*0000*/ 	.byte	0x04, 0x2f
        /*0002*/ 	.short	(.L_1 - .L_0)
	.align		4
.L_0:
        /*0004*/ 	.word	index@(gluon_wgmma)
        /*0008*/ 	.word	0x0000005a


	//----- nvinfo : EIATTR_FRAME_SIZE
	.align		4
.L_1:
        /*000c*/ 	.byte	0x04, 0x11
        /*000e*/ 	.short	(.L_3 - .L_2)
	.align		4
.L_2:
        /*0010*/ 	.word	index@(gluon_wgmma)
        /*0014*/ 	.word	0x00000000


	//----- nvinfo : EIATTR_MIN_STACK_SIZE
	.align		4
.L_3:
        /*0018*/ 	.byte	0x04, 0x12
        /*001a*/ 	.short	(.L_5 - .L_4)
	.align		4
.L_4:
        /*001c*/ 	.word	index@(gluon_wgmma)
        /*0020*/ 	.word	0x00000000
.L_5:


//--------------------- .nv.compat                --------------------------
	.section	.nv.compat,"",@"SHT_CUDA_COMPAT_INFO"
	.align	4
        /*0000*/ 	.byte	0x02, 0x09, 0x01, 0x00, 0x02, 0x02, 0x04, 0x00, 0x02, 0x05, 0x05, 0x00, 0x03, 0x07, 0x01, 0x01
        /*0010*/ 	.byte	0x02, 0x03, 0x03, 0x00, 0x02, 0x06, 0x01, 0x00, 0x04, 0x0b, 0x08, 0x00, 0x00, 0x00, 0x00, 0x00
        /*0020*/ 	.byte	0x00, 0x00, 0x00, 0x00


//--------------------- .nv.info.gluon_wgmma      --------------------------
	.section	.nv.info.gluon_wgmma,"",@"SHT_CUDA_INFO"
	.sectionflags	@""
	.align	4


	//----- nvinfo : EIATTR_CUDA_API_VERSION
	.align		4
        /*0000*/ 	.byte	0x04, 0x37
        /*0002*/ 	.short	(.L_7 - .L_6)
.L_6:
        /*0004*/ 	.word	0x00000082


	//----- nvinfo : EIATTR_KPARAM_INFO
	.align		4
.L_7:
        /*0008*/ 	.byte	0x04, 0x17
        /*000a*/ 	.short	(.L_9 - .L_8)
.L_8:
        /*000c*/ 	.word	0x00000000
        /*0010*/ 	.short	0x000a
        /*0012*/ 	.short	0x0048
        /*0014*/ 	.byte	0x00, 0xf4, 0x21, 0x00


	//----- nvinfo : EIATTR_KPARAM_INFO
	.align		4
.L_9:
        /*0018*/ 	.byte	0x04, 0x17
        /*001a*/ 	.short	(.L_11 - .L_10)
.L_10:
        /*001c*/ 	.word	0x00000000
        /*0020*/ 	.short	0x0009
        /*0022*/ 	.short	0x0040
        /*0024*/ 	.byte	0x00, 0xf4, 0x21, 0x00


	//----- nvinfo : EIATTR_KPARAM_INFO
	.align		4
.L_11:
        /*0028*/ 	.byte	0x04, 0x17
        /*002a*/ 	.short	(.L_13 - .L_12)
.L_12:
        /*002c*/ 	.word	0x00000000
        /*0030*/ 	.short	0x0008
        /*0032*/ 	.short	0x0038
        /*0034*/ 	.byte	0x00, 0xf0, 0x21, 0x00


	//----- nvinfo : EIATTR_KPARAM_INFO
	.align		4
.L_13:
        /*0038*/ 	.byte	0x04, 0x17
        /*003a*/ 	.short	(.L_15 - .L_14)
.L_14:
        /*003c*/ 	.word	0x00000000
        /*0040*/ 	.short	0x0007
        /*0042*/ 	.short	0x0030
        /*0044*/ 	.byte	0x00, 0xf0, 0x21, 0x00


	//----- nvinfo : EIATTR_KPARAM_INFO
	.align		4
.L_15:
        /*0048*/ 	.byte	0x04, 0x17
        /*004a*/ 	.short	(.L_17 - .L_16)
.L_16:
        /*004c*/ 	.word	0x00000000
        /*0050*/ 	.short	0x0006
        /*0052*/ 	.short	0x0028
        /*0054*/ 	.byte	0x00, 0xf0, 0x21, 0x00


	//----- nvinfo : EIATTR_KPARAM_INFO
	.align		4
.L_17:
        /*0058*/ 	.byte	0x04, 0x17
        /*005a*/ 	.short	(.L_19 - .L_18)
.L_18:
        /*005c*/ 	.word	0x00000000
        /*0060*/ 	.short	0x0005
        /*0062*/ 	.short	0x0020
        /*0064*/ 	.byte	0x00, 0xf0, 0x11, 0x00


	//----- nvinfo : EIATTR_KPARAM_INFO
	.align		4
.L_19:
        /*0068*/ 	.byte	0x04, 0x17
        /*006a*/ 	.short	(.L_21 - .L_20)
.L_20:
        /*006c*/ 	.word	0x00000000
        /*0070*/ 	.short	0x0004
        /*0072*/ 	.short	0x001c
        /*0074*/ 	.byte	0x00, 0xf0, 0x11, 0x00


	//----- nvinfo : EIATTR_KPARAM_INFO
	.align		4
.L_21:
        /*0078*/ 	.byte	0x04, 0x17
        /*007a*/ 	.short	(.L_23 - .L_22)
.L_22:
        /*007c*/ 	.word	0x00000000
        /*0080*/ 	.short	0x0003
        /*0082*/ 	.short	0x0018
        /*0084*/ 	.byte	0x00, 0xf0, 0x11, 0x00


	//----- nvinfo : EIATTR_KPARAM_INFO
	.align		4
.L_23:
        /*0088*/ 	.byte	0x04, 0x17
        /*008a*/ 	.short	(.L_25 - .L_24)
.L_24:
        /*008c*/ 	.word	0x00000000
        /*0090*/ 	.short	0x0002
        /*0092*/ 	.short	0x0010
        /*0094*/ 	.byte	0x00, 0xf4, 0x21, 0x00


	//----- nvinfo : EIATTR_KPARAM_INFO
	.align		4
.L_25:
        /*0098*/ 	.byte	0x04, 0x17
        /*009a*/ 	.short	(.L_27 - .L_26)
.L_26:
        /*009c*/ 	.word	0x00000000
        /*00a0*/ 	.short	0x0001
        /*00a2*/ 	.short	0x0008
        /*00a4*/ 	.byte	0x00, 0xf4, 0x21, 0x00


	//----- nvinfo : EIATTR_KPARAM_INFO
	.align		4
.L_27:
        /*00a8*/ 	.byte	0x04, 0x17
        /*00aa*/ 	.short	(.L_29 - .L_28)
.L_28:
        /*00ac*/ 	.word	0x00000000
        /*00b0*/ 	.short	0x0000
        /*00b2*/ 	.short	0x0000
        /*00b4*/ 	.byte	0x00, 0xf4, 0x21, 0x00


	//----- nvinfo : EIATTR_SPARSE_MMA_MASK
	.align		4
.L_29:
        /*00b8*/ 	.byte	0x03, 0x50
        /*00ba*/ 	.short	0x0000


	//----- nvinfo : EIATTR_MAXREG_COUNT
	.align		4
        /*00bc*/ 	.byte	0x03, 0x1b
        /*00be*/ 	.short	0x00ff


	//----- nvinfo : EIATTR_NUM_BARRIERS
	.align		4
        /*00c0*/ 	.byte	0x02, 0x4c
        /*00c2*/ 	.byte	0x01
	.zero		1


	//----- nvinfo : EIATTR_MERCURY_ISA_VERSION
	.align		4
        /*00c4*/ 	.byte	0x03, 0x5f
        /*00c6*/ 	.short	0x0101


	//----- nvinfo : EIATTR_INT_WARP_WIDE_INSTR_OFFSETS
	.align		4
        /*00c8*/ 	.byte	0x04, 0x31
        /*00ca*/ 	.short	(.L_31 - .L_30)


	//   ....[0]....
.L_30:
        /*00cc*/ 	.word	0x00001300


	//   ....[1]....
        /*00d0*/ 	.word	0x00001320


	//   ....[2]....
        /*00d4*/ 	.word	0x000013d0


	//   ....[3]....
        /*00d8*/ 	.word	0x000018b0


	//   ....[4]....
        /*00dc*/ 	.word	0x000018c0


	//   ....[5]....
        /*00e0*/ 	.word	0x00001970


	//   ....[6]....
        /*00e4*/ 	.word	0x00001980


	//   ....[7]....
        /*00e8*/ 	.word	0x00002160


	//   ....[8]....
        /*00ec*/ 	.word	0x00002170


	//----- nvinfo : EIATTR_COOP_GROUP_MASK_REGIDS
	.align		4
.L_31:
        /*00f0*/ 	.byte	0x04, 0x29
        /*00f2*/ 	.short	(.L_33 - .L_32)


	//   ....[0]....
.L_32:
        /*00f4*/ 	.word	0xffffffff


	//   ....[1]....
        /*00f8*/ 	.word	0xffffffff


	//   ....[2]....
        /*00fc*/ 	.word	0xffffffff


	//----- nvinfo : EIATTR_COOP_GROUP_INSTR_OFFSETS
	.align		4
.L_33:
        /*0100*/ 	.byte	0x04, 0x28
        /*0102*/ 	.short	(.L_35 - .L_34)


	//   ....[0]....
.L_34:
        /*0104*/ 	.word	0x00000150


	//   ....[1]....
        /*0108*/ 	.word	0x00000720


	//   ....[2]....
        /*010c*/ 	.word	0x00000cd0


	//----- nvinfo : EIATTR_MBARRIER_INSTR_OFFSETS
	.align		4
.L_35:
        /*0110*/ 	.byte	0x04, 0x39
        /*0112*/ 	.short	(.L_37 - .L_36)


	//   ....[0]....
.L_36:
        /*0114*/ 	.word	0x00001470
        /*0118*/ 	.word	0x000000ff
        /*011c*/ 	.word	0x00028000
        /*0120*/ 	.short	0x0100
        /*0122*/ 	.byte	0x07
	.zero		1


	//   ....[1]....
        /*0124*/ 	.word	0x000015b0
        /*0128*/ 	.word	0x000000ff
        /*012c*/ 	.word	0x00028008
        /*0130*/ 	.short	0x0100
        /*0132*/ 	.byte	0x07
	.zero		1


	//   ....[2]....
        /*0134*/ 	.word	0x00001a20
        /*0138*/ 	.word	0x000000ff
        /*013c*/ 	.word	0x00028000
        /*0140*/ 	.short	0x010a
        /*0142*/ 	.byte	0x1d
	.zero		1


	//   ....[3]....
        /*0144*/ 	.word	0x00001e70
        /*0148*/ 	.word	0x000000ff
        /*014c*/ 	.word	0x00028000
        /*0150*/ 	.short	0x0108
        /*0152*/ 	.byte	0x07
	.zero		1


	//   ....[4]....
        /*0154*/ 	.word	0x00001f90
        /*0158*/ 	.word	0x000000ff
        /*015c*/ 	.word	0x00028008
        /*0160*/ 	.short	0x0108
        /*0162*/ 	.byte	0x07
	.zero		1


	//   ....[5]....
        /*0164*/ 	.word	0x00002200
        /*0168*/ 	.word	0x000000ff
        /*016c*/ 	.word	0x00028000
        /*0170*/ 	.short	0x010a
        /*0172*/ 	.byte	0x1d
	.zero		1


	//----- nvinfo : EIATTR_NUM_MBARRIERS
	.align		4
.L_37:
        /*0174*/ 	.byte	0x03, 0x38
        /*0176*/ 	.short	0x0002


	//----- nvinfo : EIATTR_EXIT_INSTR_OFFSETS
	.align		4
        /*0178*/ 	.byte	0x04, 0x1c
        /*017a*/ 	.short	(.L_39 - .L_38)


	//   ....[0]....
.L_38:
        /*017c*/ 	.word	0x000021f0


	//----- nvinfo : EIATTR_REQNTID
	.align		4
.L_39:
        /*0180*/ 	.byte	0x04, 0x10
        /*0182*/ 	.short	(.L_41 - .L_40)
.L_40:
        /*0184*/ 	.word	0x00000100
        /*0188*/ 	.word	0x00000001
        /*018c*/ 	.word	0x00000001


	//----- nvinfo : EIATTR_CRS_STACK_SIZE
	.align		4
.L_41:
        /*0190*/ 	.byte	0x04, 0x1e
        /*0192*/ 	.short	(.L_43 - .L_42)
.L_42:
        /*0194*/ 	.word	0x00000000


	//----- nvinfo : EIATTR_CBANK_PARAM_SIZE
	.align		4
.L_43:
        /*0198*/ 	.byte	0x03, 0x19
        /*019a*/ 	.short	0x0050


	//----- nvinfo : EIATTR_PARAM_CBANK
	.align		4
        /*019c*/ 	.byte	0x04, 0x0a
        /*019e*/ 	.short	(.L_45 - .L_44)
	.align		4
.L_44:
        /*01a0*/ 	.word	index@(.nv.constant0.gluon_wgmma)
        /*01a4*/ 	.short	0x0210
        /*01a6*/ 	.short	0x0050


	//----- nvinfo : EIATTR_SW_WAR
	.align		4
.L_45:
        /*01a8*/ 	.byte	0x04, 0x36
        /*01aa*/ 	.short	(.L_47 - .L_46)
.L_46:
        /*01ac*/ 	.word	0x00000008
.L_47:


//--------------------- .nv.callgraph             --------------------------
	.section	.nv.callgraph,"",@"SHT_CUDA_CALLGRAPH"
	.align	4
	.sectionentsize	8
	.align		4
        /*0000*/ 	.word	0x00000000
	.align		4
        /*0004*/ 	.word	0xffffffff
	.align		4
        /*0008*/ 	.word	0x00000000
	.align		4
        /*000c*/ 	.word	0xfffffffe
	.align		4
        /*0010*/ 	.word	0x00000000
	.align		4
        /*0014*/ 	.word	0xfffffffd
	.align		4
        /*0018*/ 	.word	0x00000000
	.align		4
        /*001c*/ 	.word	0xfffffffc


//--------------------- .text.gluon_wgmma         --------------------------
	.section	.text.gluon_wgmma,"ax",@progbits
	.align	128
        .global         gluon_wgmma
        .type           gluon_wgmma,@function
        .size           gluon_wgmma,(.L_x_52 - gluon_wgmma)
        .other          gluon_wgmma,@"STO_CUDA_ENTRY STV_DEFAULT"
gluon_wgmma:
.text.gluon_wgmma:
[----:B------:R-:W-:Y:S01]  /*0000*/  LDC R1, c[0x0][0x28] ;  /* 0x00000a00ff017b82 */ /* 0x000fe20000000800 */
[----:B------:R-:W1:Y:S07]  /*0010*/  S2R R0, SR_TID.X ;  /* 0x0000000000007919 */ /* 0x000e6e0000002100 */
[----:B------:R-:W2:Y:S01]  /*0020*/  S2UR UR4, SR_CgaCtaId ;  /* 0x00000000000479c3 */ /* 0x000ea20000008800 */
[----:B------:R-:W-:Y:S01]  /*0030*/  UMOV UR7, 0x400 ;  /* 0x0000040000077882 */ /* 0x000fe20000000000 */
[----:B------:R-:W-:Y:S01]  /*0040*/  ULDC UR6, c[0x0][0xc] ;  /* 0x0000030000067ab9 */ /* 0x000fe20000000800 */
[----:B------:R-:W-:Y:S01]  /*0050*/  ULDC.64 UR20, c[0x0][0x250] ;  /* 0x0000940000147ab9 */ /* 0x000fe20000000a00 */
[----:B------:R-:W-:Y:S04]  /*0060*/  BSSY B0, `(.L_x_0) ;  /* 0x000001e000007945 */ /* 0x000fe80003800000 */
[----:B------:R-:W3:Y:S08]  /*0070*/  LDC R4, c[0x0][0x228] ;  /* 0x00008a00ff047b82 */ /* 0x000ef00000000800 */
[----:B------:R-:W4:Y:S08]  /*0080*/  LDC R15, c[0x0][0x230] ;  /* 0x00008c00ff0f7b82 */ /* 0x000f300000000800 */
[----:B------:R-:W-:Y:S01]  /*0090*/  S2UR UR32, SR_CTAID.Y ;  /* 0x00000000002079c3 */ /* 0x000fe20000002600 */
[----:B--2---:R-:W-:-:S03]  /*00a0*/  ULEA UR7, UR4, UR7, 0x18 ;  /* 0x0000000704077291 */ /* 0x004fc6000f8ec03f */
[----:B------:R-:W-:Y:S01]  /*00b0*/  ULDC UR4, c[0x0][0x10] ;  /* 0x0000040000047ab9 */ /* 0x000fe20000000800 */
[----:B-1----:R-:W-:-:S03]  /*00c0*/  LOP3.LUT R6, R0, 0xff, RZ, 0xc0, !PT ;  /* 0x000000ff00067812 */ /* 0x002fc600078ec0ff */
[----:B------:R-:W1:Y:S01]  /*00d0*/  S2UR UR5, SR_CTAID.Z ;  /* 0x00000000000579c3 */ /* 0x000e620000002700 */
[----:B---3--:R-:W-:Y:S01]  /*00e0*/  VIADD R4, R4, 0xffffffff ;  /* 0xffffffff04047836 */ /* 0x008fe20000000000 */
[C---:B------:R-:W-:Y:S02]  /*00f0*/  ISETP.GE.U32.AND P0, PT, R6.reuse, 0x20, PT ;  /* 0x000000200600780c */ /* 0x040fe40003f06070 */
[C---:B------:R-:W-:Y:S02]  /*0100*/  ISETP.NE.U32.AND P2, PT, R6.reuse, RZ, PT ;  /* 0x000000ff0600720c */ /* 0x040fe40003f45070 */
[----:B------:R-:W-:Y:S02]  /*0110*/  LEA R14, R6, UR7, 0x2 ;  /* 0x00000007060e7c11 */ /* 0x000fe4000f8e10ff */
[----:B------:R-:W2:Y:S01]  /*0120*/  S2UR UR33, SR_CTAID.X ;  /* 0x00000000002179c3 */ /* 0x000ea20000002500 */
[----:B----4-:R-:W-:-:S06]  /*0130*/  VIADD R12, R15, 0xffffffff ;  /* 0xffffffff0f0c7836 */ /* 0x010fcc0000000000 */
[----:B------:R3:W-:Y:S01]  /*0140*/  @!P0 STS [R14], RZ ;  /* 0x000000ff0e008388 */ /* 0x0007e20000000800 */
[----:B------:R-:W-:-:S03]  /*0150*/  NOP ;  /* 0x0000000000007918 */ /* 0x000fc60000000000 */
[----:B------:R3:W-:Y:S01]  /*0160*/  @!P2 STS [UR7+0x24], R4 ;  /* 0x00002404ff00a988 */ /* 0x0007e20008000807 */
[----:B-1----:R-:W-:-:S03]  /*0170*/  UIMAD UR4, UR5, UR4, UR32 ;  /* 0x00000004050472a4 */ /* 0x002fc6000f8e0220 */
[----:B------:R3:W-:Y:S01]  /*0180*/  @!P2 STS [UR7+0x20], R12 ;  /* 0x0000200cff00a988 */ /* 0x0007e20008000807 */
[----:B--2---:R-:W-:-:S04]  /*0190*/  UIMAD UR4, UR4, UR6, UR33 ;  /* 0x00000006040472a4 */ /* 0x004fc8000f8e0221 */
[----:B------:R-:W-:-:S04]  /*01a0*/  UIMAD UR4, UR4, 0x180, URZ ;  /* 0x00000180040478a4 */ /* 0x000fc8000f8e023f */
[----:B------:R-:W-:-:S04]  /*01b0*/  UIADD3 UR16, UP0, UR4, UR20, URZ ;  /* 0x0000001404107290 */ /* 0x000fc8000ff1e03f */
[----:B------:R-:W-:Y:S01]  /*01c0*/  ULEA.HI.X.SX32 UR17, UR4, UR21, 0x1, UP0 ;  /* 0x0000001504117291 */ /* 0x000fe200080f0e3f */
[----:B---3--:R-:W-:Y:S11]  /*01d0*/  @P2 BRA `(.L_x_1) ;  /* 0x0000000000182947 */ /* 0x008ff60003800000 */
[----:B------:R-:W1:Y:S01]  /*01e0*/  LDS R2, [UR7+0x8] ;  /* 0x00000807ff027984 */ /* 0x000e620008000800 */
[----:B------:R-:W2:Y:S01]  /*01f0*/  LDC.64 R8, c[0x0][0x210] ;  /* 0x00008400ff087b82 */ /* 0x000ea20000000a00 */
[----:B------:R-:W-:Y:S02]  /*0200*/  IMAD.MOV.U32 R3, RZ, RZ, 0x70 ;  /* 0x00000070ff037424 */ /* 0x000fe400078e00ff */
[----:B--2---:R2:W-:Y:S03]  /*0210*/  STS.64 [UR7], R8 ;  /* 0x00000008ff007988 */ /* 0x0045e60008000a07 */
[----:B-1----:R-:W-:-:S05]  /*0220*/  LOP3.LUT R2, R2, 0x10, R3, 0xd8, !PT ;  /* 0x0000001002027812 */ /* 0x002fca00078ed803 */
[----:B------:R2:W-:Y:S02]  /*0230*/  STS [UR7+0x8], R2 ;  /* 0x00000802ff007988 */ /* 0x0005e40008000807 */
.L_x_1:
[----:B------:R-:W-:Y:S05]  /*0240*/  BSYNC B0 ;  /* 0x0000000000007941 */ /* 0x000fea0003800000 */
.L_x_0:
[----:B------:R-:W-:Y:S04]  /*0250*/  BSSY B0, `(.L_x_2) ;  /* 0x000000a000007945 */ /* 0x000fe80003800000 */
[----:B------:R-:W-:Y:S05]  /*0260*/  @P2 BRA `(.L_x_3) ;  /* 0x0000000000202947 */ /* 0x000fea0003800000 */
[----:B--2---:R-:W1:Y:S01]  /*0270*/  LDS R2, [UR7+0x34] ;  /* 0x00003407ff027984 */ /* 0x004e620008000800 */
[----:B------:R-:W-:Y:S02]  /*0280*/  IMAD.MOV.U32 R3, RZ, RZ, 0x3f000000 ;  /* 0x3f000000ff037424 */ /* 0x000fe400078e00ff */
[----:B------:R-:W-:Y:S01]  /*0290*/  @!P2 IMAD.MOV.U32 R5, RZ, RZ, 0x3f ;  /* 0x0000003fff05a424 */ /* 0x000fe200078e00ff */
[----:B------:R-:W2:Y:S02]  /*02a0*/  @!P2 LDS R8, [UR7+0x38] ;  /* 0x00003807ff08a984 */ /* 0x000ea40008000800 */
[----:B-1----:R-:W-:Y:S02]  /*02b0*/  LOP3.LUT R2, R2, 0xff000000, R3, 0xb8, !PT ;  /* 0xff00000002027812 */ /* 0x002fe400078eb803 */
[----:B--2---:R-:W-:-:S03]  /*02c0*/  @!P2 LOP3.LUT R3, R8, 0xff, R5, 0xb8, !PT ;  /* 0x000000ff0803a812 */ /* 0x004fc600078eb805 */
[----:B------:R1:W-:Y:S04]  /*02d0*/  STS [UR7+0x34], R2 ;  /* 0x00003402ff007988 */ /* 0x0003e80008000807 */
[----:B------:R1:W-:Y:S02]  /*02e0*/  @!P2 STS [UR7+0x38], R3 ;  /* 0x00003803ff00a988 */ /* 0x0003e40008000807 */
.L_x_3:
[----:B------:R-:W-:Y:S05]  /*02f0*/  BSYNC B0 ;  /* 0x0000000000007941 */ /* 0x000fea0003800000 */
.L_x_2:
[----:B------:R-:W-:Y:S04]  /*0300*/  BSSY B0, `(.L_x_4) ;  /* 0x000000e000007945 */ /* 0x000fe80003800000 */
[----:B------:R-:W-:Y:S05]  /*0310*/  @P2 BRA `(.L_x_5) ;  /* 0x0000000000302947 */ /* 0x000fea0003800000 */
[----:B-1----:R-:W1:Y:S01]  /*0320*/  LDS R3, [UR7+0x34] ;  /* 0x00003407ff037984 */ /* 0x002e620008000800 */
[----:B------:R-:W3:Y:S03]  /*0330*/  LDC.64 R10, c[0x0][0x238] ;  /* 0x00008e00ff0a7b82 */ /* 0x000ee60000000a00 */
[----:B--2---:R-:W2:Y:S01]  /*0340*/  LDS R2, [UR7+0x1c] ;  /* 0x00001c07ff027984 */ /* 0x004ea20008000800 */
[C---:B---3--:R-:W-:Y:S01]  /*0350*/  SHF.L.U64.HI R8, R10.reuse, 0x1, R11 ;  /* 0x000000010a087819 */ /* 0x048fe2000001020b */
[----:B------:R-:W-:-:S03]  /*0360*/  IMAD.SHL.U32 R5, R10, 0x2, RZ ;  /* 0x000000020a057824 */ /* 0x000fc600078e00ff */
[--C-:B------:R-:W-:Y:S02]  /*0370*/  SHF.R.U32.HI R7, RZ, 0x4, R8.reuse ;  /* 0x00000004ff077819 */ /* 0x100fe40000011608 */
[----:B------:R-:W-:-:S05]  /*0380*/  SHF.R.U64 R5, R5, 0x4, R8 ;  /* 0x0000000405057819 */ /* 0x000fca0000001208 */
[----:B------:R3:W-:Y:S01]  /*0390*/  STS [UR7+0xc], R5 ;  /* 0x00000c05ff007988 */ /* 0x0007e20008000807 */
[----:B-1----:R-:W-:Y:S02]  /*03a0*/  LOP3.LUT R3, R3, 0x7, RZ, 0xb8, !PT ;  /* 0x0000000703037812 */ /* 0x002fe400078eb8ff */
[----:B--2---:R-:W-:-:S03]  /*03b0*/  LOP3.LUT R2, R2, 0xf, R7, 0xb8, !PT ;  /* 0x0000000f02027812 */ /* 0x004fc600078eb807 */
[----:B------:R3:W-:Y:S04]  /*03c0*/  STS [UR7+0x34], R3 ;  /* 0x00003403ff007988 */ /* 0x0007e80008000807 */
[----:B------:R3:W-:Y:S02]  /*03d0*/  STS [UR7+0x1c], R2 ;  /* 0x00001c02ff007988 */ /* 0x0007e40008000807 */
.L_x_5:
[----:B------:R-:W-:Y:S05]  /*03e0*/  BSYNC B0 ;  /* 0x0000000000007941 */ /* 0x000fea0003800000 */
.L_x_4:
[----:B------:R-:W-:Y:S04]  /*03f0*/  BSSY B1, `(.L_x_6) ;  /* 0x000001b000017945 */ /* 0x000fe80003800000 */
[----:B------:R-:W-:Y:S01]  /*0400*/  BSSY B0, `(.L_x_7) ;  /* 0x0000016000007945 */ /* 0x000fe20003800000 */
[----:B------:R-:W-:-:S03]  /*0410*/  IMAD.MOV.U32 R10, RZ, RZ, RZ ;  /* 0x000000ffff0a7224 */ /* 0x000fc600078e00ff */
[----:B------:R-:W-:Y:S05]  /*0420*/  @P2 BRA `(.L_x_8) ;  /* 0x0000000000202947 */ /* 0x000fea0003800000 */
[----:B-123--:R-:W1:Y:S02]  /*0430*/  LDS R2, [UR7+0x34] ;  /* 0x00003407ff027984 */ /* 0x00ee640008000800 */
[----:B-1----:R-:W-:-:S05]  /*0440*/  LOP3.LUT R2, R2, 0x38, RZ, 0xb8, !PT ;  /* 0x0000003802027812 */ /* 0x002fca00078eb8ff */
[----:B------:R1:W-:Y:S01]  /*0450*/  STS [UR7+0x34], R2 ;  /* 0x00003402ff007988 */ /* 0x0003e20008000807 */
[----:B------:R-:W-:Y:S05]  /*0460*/  @P2 BRA `(.L_x_9) ;  /* 0x0000000000202947 */ /* 0x000fea0003800000 */
[----:B-1----:R-:W1:Y:S01]  /*0470*/  LDS R2, [UR7+0x8] ;  /* 0x00000807ff027984 */ /* 0x002e620008000800 */
[----:B------:R-:W-:-:S05]  /*0480*/  IMAD.MOV.U32 R3, RZ, RZ, 0x780 ;  /* 0x00000780ff037424 */ /* 0x000fca00078e00ff */
[----:B-1----:R-:W-:-:S05]  /*0490*/  LOP3.LUT R2, R2, 0x500, R3, 0xd8, !PT ;  /* 0x0000050002027812 */ /* 0x002fca00078ed803 */
[----:B------:R4:W-:Y:S02]  /*04a0*/  STS [UR7+0x8], R2 ;  /* 0x00000802ff007988 */ /* 0x0009e40008000807 */
.L_x_8:
[----:B------:R-:W-:Y:S05]  /*04b0*/  @P2 BRA `(.L_x_10) ;  /* 0x0000000000282947 */ /* 0x000fea0003800000 */
[----:B-1234-:R-:W1:Y:S02]  /*04c0*/  LDS R2, [UR7+0x8] ;  /* 0x00000807ff027984 */ /* 0x01ee640008000800 */
[----:B-1----:R-:W-:-:S05]  /*04d0*/  LOP3.LUT R2, R2, 0x1800, RZ, 0xb8, !PT ;  /* 0x0000180002027812 */ /* 0x002fca00078eb8ff */
[----:B------:R2:W-:Y:S02]  /*04e0*/  STS [UR7+0x8], R2 ;  /* 0x00000802ff007988 */ /* 0x0005e40008000807 */
.L_x_9:
[----:B------:R-:W-:Y:S05]  /*04f0*/  @P2 BREAK B0 ;  /* 0x0000000000002942 */ /* 0x000fea0003800000 */
[----:B------:R-:W-:Y:S05]  /*0500*/  @P2 BRA `(.L_x_11) ;  /* 0x0000000000242947 */ /* 0x000fea0003800000 */
[----:B------:R-:W3:Y:S01]  /*0510*/  LDS R3, [UR7+0x8] ;  /* 0x00000807ff037984 */ /* 0x000ee20008000800 */
[----:B-12---:R-:W-:-:S05]  /*0520*/  IMAD.MOV.U32 R2, RZ, RZ, 0x6000 ;  /* 0x00006000ff027424 */ /* 0x006fca00078e00ff */
[----:B---3--:R-:W-:-:S04]  /*0530*/  LOP3.LUT R2, R3, 0x6000, R2, 0xd8, !PT ;  /* 0x0000600003027812 */ /* 0x008fc800078ed802 */
[----:B------:R-:W-:-:S05]  /*0540*/  LOP3.LUT R2, R2, 0x400000, RZ, 0xb8, !PT ;  /* 0x0040000002027812 */ /* 0x000fca00078eb8ff */
[----:B------:R5:W-:Y:S02]  /*0550*/  STS [UR7+0x8], R2 ;  /* 0x00000802ff007988 */ /* 0x000be40008000807 */
.L_x_10:
[----:B------:R-:W-:Y:S05]  /*0560*/  BSYNC B0 ;  /* 0x0000000000007941 */ /* 0x000fea0003800000 */
.L_x_7:
[----:B-12345:R-:W1:Y:S02]  /*0570*/  @!P2 LDS R2, [UR7+0x8] ;  /* 0x00000807ff02a984 */ /* 0x03ee640008000800 */
[----:B-1----:R-:W-:-:S05]  /*0580*/  @!P2 LOP3.LUT R2, R2, 0x8000, RZ, 0xb8, !PT ;  /* 0x000080000202a812 */ /* 0x002fca00078eb8ff */
[----:B------:R3:W-:Y:S02]  /*0590*/  @!P2 STS [UR7+0x8], R2 ;  /* 0x00000802ff00a988 */ /* 0x0007e40008000807 */
.L_x_11:
[----:B------:R-:W-:Y:S05]  /*05a0*/  BSYNC B1 ;  /* 0x0000000000017941 */ /* 0x000fea0003800000 */
.L_x_6:
[----:B------:R-:W-:Y:S05]  /*05b0*/  WARPSYNC.ALL ;  /* 0x0000000000007948 */ /* 0x000fea0003800000 */
[----:B------:R-:W4:Y:S02]  /*05c0*/  LDC R5, c[0x0][0x22c] ;  /* 0x00008b00ff057b82 */ /* 0x000f240000000800 */
[----:B----4-:R-:W-:Y:S01]  /*05d0*/  VIADD R5, R5, 0xffffffff ;  /* 0xffffffff05057836 */ /* 0x010fe20000000000 */
[----:B------:R-:W-:Y:S06]  /*05e0*/  @P0 BRA `(.L_x_12) ;  /* 0x0000000000280947 */ /* 0x000fec0003800000 */
[----:B-123--:R-:W1:Y:S01]  /*05f0*/  S2R R2, SR_LANEID ;  /* 0x0000000000027919 */ /* 0x00ee620000000000 */
[----:B------:R-:W-:Y:S05]  /*0600*/  WARPSYNC.ALL ;  /* 0x0000000000007948 */ /* 0x000fea0003800000 */
[----:B-1----:R-:W-:-:S05]  /*0610*/  IMAD.SHL.U32 R7, R2, 0x4, RZ ;  /* 0x0000000402077824 */ /* 0x002fca00078e00ff */
[----:B------:R-:W1:Y:S01]  /*0620*/  LDS R9, [R7+UR7] ;  /* 0x0000000707097984 */ /* 0x000e620008000800 */
[----:B------:R-:W-:-:S05]  /*0630*/  IADD3 R2, P1, R7, UR16, RZ ;  /* 0x0000001007027c10 */ /* 0x000fca000ff3e0ff */
[----:B------:R-:W-:-:S05]  /*0640*/  IMAD.X R3, RZ, RZ, UR17, P1 ;  /* 0x00000011ff037e24 */ /* 0x000fca00088e06ff */
[----:B-1----:R4:W5:Y:S01]  /*0650*/  ATOMG.E.EXCH.STRONG.GPU PT, RZ, [R2], R9 ;  /* 0x0000000902ff73a8 */ /* 0x00296200041ee100 */
[----:B------:R-:W-:-:S04]  /*0660*/  DEPBAR {5,4,3,2,1,0} ;  /* 0x0000003f0000791a */ /* 0x000fc80000000000 */
[----:B------:R4:W-:Y:S01]  /*0670*/  UTMACCTL.IV [UR16] ;  /* 0x00000000100079b9 */ /* 0x0009e20008000000 */
[----:B------:R-:W-:Y:S01]  /*0680*/  NOP ;  /* 0x0000000000007918 */ /* 0x000fe20000000000 */
.L_x_12:
[----:B------:R-:W-:Y:S05]  /*0690*/  @P0 BRA `(.L_x_13) ;  /* 0x00000000000c0947 */ /* 0x000fea0003800000 */
[----:B------:R0:W-:Y:S01]  /*06a0*/  UTMACMDFLUSH ;  /* 0x00000000000079b7 */ /* 0x0001e20000000000 */
[----:B------:R-:W-:Y:S05]  /*06b0*/  @P0 BRA `(.L_x_13) ;  /* 0x0000000000040947 */ /* 0x000fea0003800000 */
[----:B------:R-:W-:-:S04]  /*06c0*/  DEPBAR.LE SB0, 0x0 ;  /* 0x000080000000791a */ /* 0x000fc80000000000 */
.L_x_13:
[----:B------:R-:W-:Y:S05]  /*06d0*/  WARPSYNC.ALL ;  /* 0x0000000000007948 */ /* 0x000fea0003800000 */
[----:B-----5:R-:W-:Y:S06]  /*06e0*/  BAR.SYNC.DEFER_BLOCKING 0x0 ;  /* 0x0000000000007b1d */ /* 0x020fec0000010000 */
[----:B------:R-:W-:Y:S02]  /*06f0*/  BSSY B1, `(.L_x_14) ;  /* 0x000000b000017945 */ /* 0x000fe40003800000 */
[----:B------:R-:W-:Y:S06]  /*0700*/  BAR.SYNC.DEFER_BLOCKING 0x0 ;  /* 0x0000000000007b1d */ /* 0x000fec0000010000 */
[----:B------:R5:W-:Y:S01]  /*0710*/  @!P0 STS [R14], RZ ;  /* 0x000000ff0e008388 */ /* 0x000be20000000800 */
[----:B------:R-:W-:Y:S01]  /*0720*/  NOP ;  /* 0x0000000000007918 */ /* 0x000fe20000000000 */
[----:B------:R-:W-:Y:S05]  /*0730*/  @P2 BRA `(.L_x_15) ;  /* 0x0000000000182947 */ /* 0x000fea0003800000 */
[----:B-1234-:R-:W1:Y:S01]  /*0740*/  LDS R2, [UR7+0x8] ;  /* 0x00000807ff027984 */ /* 0x01ee620008000800 */
[----:B------:R-:W2:Y:S01]  /*0750*/  LDC.64 R8, c[0x0][0x218] ;  /* 0x00008600ff087b82 */ /* 0x000ea20000000a00 */
[----:B------:R-:W-:Y:S02]  /*0760*/  IMAD.MOV.U32 R3, RZ, RZ, 0x70 ;  /* 0x00000070ff037424 */ /* 0x000fe400078e00ff */
[----:B--2---:R2:W-:Y:S03]  /*0770*/  STS.64 [UR7], R8 ;  /* 0x00000008ff007988 */ /* 0x0045e60008000a07 */
[----:B-1----:R-:W-:-:S05]  /*0780*/  LOP3.LUT R2, R2, 0x10, R3, 0xd8, !PT ;  /* 0x0000001002027812 */ /* 0x002fca00078ed803 */
[----:B------:R2:W-:Y:S02]  /*0790*/  STS [UR7+0x8], R2 ;  /* 0x00000802ff007988 */ /* 0x0005e40008000807 */
.L_x_15:
[----:B----4-:R-:W-:Y:S05]  /*07a0*/  BSYNC B1 ;  /* 0x0000000000017941 */ /* 0x010fea0003800000 */
.L_x_14:
[----:B------:R-:W-:Y:S04]  /*07b0*/  BSSY B1, `(.L_x_16) ;  /* 0x000000a000017945 */ /* 0x000fe80003800000 */
[----:B------:R-:W-:Y:S05]  /*07c0*/  @P2 BRA `(.L_x_17) ;  /* 0x0000000000202947 */ /* 0x000fea0003800000 */
[----:B-123--:R-:W1:Y:S01]  /*07d0*/  LDS R2, [UR7+0x34] ;  /* 0x00003407ff027984 */ /* 0x00ee620008000800 */
[----:B------:R-:W-:Y:S02]  /*07e0*/  IMAD.MOV.U32 R7, RZ, RZ, 0x3f000000 ;  /* 0x3f000000ff077424 */ /* 0x000fe400078e00ff */
[----:B------:R-:W-:Y:S01]  /*07f0*/  @!P2 IMAD.MOV.U32 R3, RZ, RZ, 0x7f ;  /* 0x0000007fff03a424 */ /* 0x000fe200078e00ff */
[----:B------:R-:W2:Y:S02]  /*0800*/  @!P2 LDS R8, [UR7+0x38] ;  /* 0x00003807ff08a984 */ /* 0x000ea40008000800 */
[----:B-1----:R-:W-:Y:S02]  /*0810*/  LOP3.LUT R2, R2, 0xff000000, R7, 0xb8, !PT ;  /* 0xff00000002027812 */ /* 0x002fe400078eb807 */
[----:B--2---:R-:W-:-:S03]  /*0820*/  @!P2 LOP3.LUT R3, R8, 0xff, R3, 0xb8, !PT ;  /* 0x000000ff0803a812 */ /* 0x004fc600078eb803 */
[----:B------:R4:W-:Y:S04]  /*0830*/  STS [UR7+0x34], R2 ;  /* 0x00003402ff007988 */ /* 0x0009e80008000807 */
[----:B------:R4:W-:Y:S02]  /*0840*/  @!P2 STS [UR7+0x38], R3 ;  /* 0x00003803ff00a988 */ /* 0x0009e40008000807 */
.L_x_17:
[----:B------:R-:W-:Y:S05]  /*0850*/  BSYNC B1 ;  /* 0x0000000000017941 */ /* 0x000fea0003800000 */
.L_x_16:
[----:B------:R-:W-:Y:S04]  /*0860*/  BSSY B1, `(.L_x_18) ;  /* 0x0000004000017945 */ /* 0x000fe80003800000 */
[----:B------:R-:W-:Y:S05]  /*0870*/  @P2 BRA `(.L_x_19) ;  /* 0x0000000000082947 */ /* 0x000fea0003800000 */
[----:B------:R1:W-:Y:S04]  /*0880*/  STS [UR7+0x24], R12 ;  /* 0x0000240cff007988 */ /* 0x0003e80008000807 */
[----:B------:R1:W-:Y:S02]  /*0890*/  STS [UR7+0x20], R5 ;  /* 0x00002005ff007988 */ /* 0x0003e40008000807 */
.L_x_19:
[----:B------:R-:W-:Y:S05]  /*08a0*/  BSYNC B1 ;  /* 0x0000000000017941 */ /* 0x000fea0003800000 */
.L_x_18:
[----:B------:R-:W-:Y:S04]  /*08b0*/  BSSY B1, `(.L_x_20) ;  /* 0x000000e000017945 */ /* 0x000fe80003800000 */
[----:B------:R-:W-:Y:S05]  /*08c0*/  @P2 BRA `(.L_x_21) ;  /* 0x0000000000302947 */ /* 0x000fea0003800000 */
[----:B----4-:R-:W4:Y:S01]  /*08d0*/  LDS R3, [UR7+0x34] ;  /* 0x00003407ff037984 */ /* 0x010f220008000800 */
[----:B-1----:R-:W1:Y:S03]  /*08e0*/  LDC.64 R12, c[0x0][0x240] ;  /* 0x00009000ff0c7b82 */ /* 0x002e660000000a00 */
[----:B--23--:R-:W2:Y:S01]  /*08f0*/  LDS R2, [UR7+0x1c] ;  /* 0x00001c07ff027984 */ /* 0x00cea20008000800 */
[C---:B-1----:R-:W-:Y:S01]  /*0900*/  SHF.L.U64.HI R8, R12.reuse, 0x1, R13 ;  /* 0x000000010c087819 */ /* 0x042fe2000001020d */
[----:B------:R-:W-:-:S03]  /*0910*/  IMAD.SHL.U32 R7, R12, 0x2, RZ ;  /* 0x000000020c077824 */ /* 0x000fc600078e00ff */
[--C-:B------:R-:W-:Y:S02]  /*0920*/  SHF.R.U32.HI R9, RZ, 0x4, R8.reuse ;  /* 0x00000004ff097819 */ /* 0x100fe40000011608 */
[----:B------:R-:W-:-:S05]  /*0930*/  SHF.R.U64 R7, R7, 0x4, R8 ;  /* 0x0000000407077819 */ /* 0x000fca0000001208 */
[----:B------:R1:W-:Y:S01]  /*0940*/  STS [UR7+0xc], R7 ;  /* 0x00000c07ff007988 */ /* 0x0003e20008000807 */
[----:B----4-:R-:W-:Y:S02]  /*0950*/  LOP3.LUT R3, R3, 0x7, RZ, 0xb8, !PT ;  /* 0x0000000703037812 */ /* 0x010fe400078eb8ff */
[----:B--2---:R-:W-:-:S03]  /*0960*/  LOP3.LUT R2, R2, 0xf, R9, 0xb8, !PT ;  /* 0x0000000f02027812 */ /* 0x004fc600078eb809 */
[----:B------:R1:W-:Y:S04]  /*0970*/  STS [UR7+0x34], R3 ;  /* 0x00003403ff007988 */ /* 0x0003e80008000807 */
[----:B------:R1:W-:Y:S02]  /*0980*/  STS [UR7+0x1c], R2 ;  /* 0x00001c02ff007988 */ /* 0x0003e40008000807 */
.L_x_21:
[----:B------:R-:W-:Y:S05]  /*0990*/  BSYNC B1 ;  /* 0x0000000000017941 */ /* 0x000fea0003800000 */
.L_x_20:
[----:B------:R-:W-:Y:S04]  /*09a0*/  BSSY B2, `(.L_x_22) ;  /* 0x000001a000027945 */ /* 0x000fe80003800000 */
[----:B------:R-:W-:Y:S04]  /*09b0*/  BSSY B1, `(.L_x_23) ;  /* 0x0000015000017945 */ /* 0x000fe80003800000 */
[----:B------:R-:W-:Y:S05]  /*09c0*/  @P2 BRA `(.L_x_24) ;  /* 0x0000000000202947 */ /* 0x000fea0003800000 */
[----:B-1234-:R-:W1:Y:S02]  /*09d0*/  LDS R2, [UR7+0x34] ;  /* 0x00003407ff027984 */ /* 0x01ee640008000800 */
[----:B-1----:R-:W-:-:S05]  /*09e0*/  LOP3.LUT R2, R2, 0x38, RZ, 0xb8, !PT ;  /* 0x0000003802027812 */ /* 0x002fca00078eb8ff */
[----:B------:R1:W-:Y:S01]  /*09f0*/  STS [UR7+0x34], R2 ;  /* 0x00003402ff007988 */ /* 0x0003e20008000807 */
[----:B------:R-:W-:Y:S05]  /*0a00*/  @P2 BRA `(.L_x_25) ;  /* 0x0000000000202947 */ /* 0x000fea0003800000 */
[----:B-1----:R-:W1:Y:S01]  /*0a10*/  LDS R2, [UR7+0x8] ;  /* 0x00000807ff027984 */ /* 0x002e620008000800 */
[----:B------:R-:W-:-:S05]  /*0a20*/  IMAD.MOV.U32 R3, RZ, RZ, 0x780 ;  /* 0x00000780ff037424 */ /* 0x000fca00078e00ff */
[----:B-1----:R-:W-:-:S05]  /*0a30*/  LOP3.LUT R2, R2, 0x500, R3, 0xd8, !PT ;  /* 0x0000050002027812 */ /* 0x002fca00078ed803 */
[----:B------:R1:W-:Y:S02]  /*0a40*/  STS [UR7+0x8], R2 ;  /* 0x00000802ff007988 */ /* 0x0003e40008000807 */
.L_x_24:
[----:B------:R-:W-:Y:S05]  /*0a50*/  @P2 BRA `(.L_x_26) ;  /* 0x0000000000282947 */ /* 0x000fea0003800000 */
[----:B-1234-:R-:W1:Y:S02]  /*0a60*/  LDS R2, [UR7+0x8] ;  /* 0x00000807ff027984 */ /* 0x01ee640008000800 */
[----:B-1----:R-:W-:-:S05]  /*0a70*/  LOP3.LUT R2, R2, 0x1800, RZ, 0xb8, !PT ;  /* 0x0000180002027812 */ /* 0x002fca00078eb8ff */
[----:B------:R2:W-:Y:S02]  /*0a80*/  STS [UR7+0x8], R2 ;  /* 0x00000802ff007988 */ /* 0x0005e40008000807 */
.L_x_25:
[----:B------:R-:W-:Y:S05]  /*0a90*/  @P2 BREAK B1 ;  /* 0x0000000000012942 */ /* 0x000fea0003800000 */
[----:B------:R-:W-:Y:S05]  /*0aa0*/  @P2 BRA `(.L_x_27) ;  /* 0x0000000000242947 */ /* 0x000fea0003800000 */
[----:B-12---:R-:W1:Y:S01]  /*0ab0*/  LDS R2, [UR7+0x8] ;  /* 0x00000807ff027984 */ /* 0x006e620008000800 */
[----:B------:R-:W-:-:S05]  /*0ac0*/  IMAD.MOV.U32 R3, RZ, RZ, 0x6000 ;  /* 0x00006000ff037424 */ /* 0x000fca00078e00ff */
[----:B-1----:R-:W-:-:S04]  /*0ad0*/  LOP3.LUT R2, R2, 0x6000, R3, 0xd8, !PT ;  /* 0x0000600002027812 */ /* 0x002fc800078ed803 */
[----:B------:R-:W-:-:S05]  /*0ae0*/  LOP3.LUT R2, R2, 0x400000, RZ, 0xb8, !PT ;  /* 0x0040000002027812 */ /* 0x000fca00078eb8ff */
[----:B------:R1:W-:Y:S02]  /*0af0*/  STS [UR7+0x8], R2 ;  /* 0x00000802ff007988 */ /* 0x0003e40008000807 */
.L_x_26:
[----:B------:R-:W-:Y:S05]  /*0b00*/  BSYNC B1 ;  /* 0x0000000000017941 */ /* 0x000fea0003800000 */
.L_x_23:
[----:B-1234-:R-:W1:Y:S02]  /*0b10*/  @!P2 LDS R2, [UR7+0x8] ;  /* 0x00000807ff02a984 */ /* 0x01ee640008000800 */
[----:B-1----:R-:W-:-:S05]  /*0b20*/  @!P2 LOP3.LUT R2, R2, 0x8000, RZ, 0xb8, !PT ;  /* 0x000080000202a812 */ /* 0x002fca00078eb8ff */
[----:B------:R3:W-:Y:S02]  /*0b30*/  @!P2 STS [UR7+0x8], R2 ;  /* 0x00000802ff00a988 */ /* 0x0007e40008000807 */
.L_x_27:
[----:B------:R-:W-:Y:S05]  /*0b40*/  BSYNC B2 ;  /* 0x0000000000027941 */ /* 0x000fea0003800000 */
.L_x_22:
[----:B------:R-:W-:Y:S05]  /*0b50*/  WARPSYNC.ALL ;  /* 0x0000000000007948 */ /* 0x000fea0003800000 */
[----:B------:R-:W-:-:S04]  /*0b60*/  UIADD3 UR19, UR4, 0x80, URZ ;  /* 0x0000008004137890 */ /* 0x000fc8000fffe03f */
[----:B------:R-:W-:-:S04]  /*0b70*/  UIADD3 UR18, UP0, UR19, UR20, URZ ;  /* 0x0000001413127290 */ /* 0x000fc8000ff1e03f */
[----:B------:R-:W-:Y:S01]  /*0b80*/  ULEA.HI.X.SX32 UR19, UR19, UR21, 0x1, UP0 ;  /* 0x0000001513137291 */ /* 0x000fe200080f0e3f */
[----:B------:R-:W-:Y:S11]  /*0b90*/  @P0 BRA `(.L_x_28) ;  /* 0x0000000000280947 */ /* 0x000ff60003800000 */
[----:B-123--:R-:W1:Y:S01]  /*0ba0*/  S2R R2, SR_LANEID ;  /* 0x0000000000027919 */ /* 0x00ee620000000000 */
[----:B------:R-:W-:Y:S05]  /*0bb0*/  WARPSYNC.ALL ;  /* 0x0000000000007948 */ /* 0x000fea0003800000 */
[----:B-1----:R-:W-:-:S05]  /*0bc0*/  IMAD.SHL.U32 R8, R2, 0x4, RZ ;  /* 0x0000000402087824 */ /* 0x002fca00078e00ff */
[----:B------:R-:W1:Y:S01]  /*0bd0*/  LDS R7, [R8+UR7] ;  /* 0x0000000708077984 */ /* 0x000e620008000800 */
[----:B------:R-:W-:-:S05]  /*0be0*/  IADD3 R2, P1, R8, UR18, RZ ;  /* 0x0000001208027c10 */ /* 0x000fca000ff3e0ff */
[----:B------:R-:W-:-:S05]  /*0bf0*/  IMAD.X R3, RZ, RZ, UR19, P1 ;  /* 0x00000013ff037e24 */ /* 0x000fca00088e06ff */
[----:B-1----:R4:W2:Y:S01]  /*0c00*/  ATOMG.E.EXCH.STRONG.GPU PT, RZ, [R2], R7 ;  /* 0x0000000702ff73a8 */ /* 0x0028a200041ee100 */
[----:B------:R-:W-:-:S04]  /*0c10*/  DEPBAR {5,4,3,2,1,0} ;  /* 0x0000003f0000791a */ /* 0x000fc80000000000 */
[----:B------:R4:W-:Y:S01]  /*0c20*/  UTMACCTL.IV [UR18] ;  /* 0x00000000120079b9 */ /* 0x0009e20008000000 */
[----:B------:R-:W-:Y:S01]  /*0c30*/  NOP ;  /* 0x0000000000007918 */ /* 0x000fe20000000000 */
.L_x_28:
[----:B------:R-:W-:Y:S05]  /*0c40*/  @P0 BRA `(.L_x_29) ;  /* 0x00000000000c0947 */ /* 0x000fea0003800000 */
[----:B------:R0:W-:Y:S01]  /*0c50*/  UTMACMDFLUSH ;  /* 0x00000000000079b7 */ /* 0x0001e20000000000 */
[----:B------:R-:W-:Y:S05]  /*0c60*/  @P0 BRA `(.L_x_29) ;  /* 0x0000000000040947 */ /* 0x000fea0003800000 */
[----:B------:R-:W-:-:S04]  /*0c70*/  DEPBAR.LE SB0, 0x0 ;  /* 0x000080000000791a */ /* 0x000fc80000000000 */
.L_x_29:
[----:B------:R-:W-:Y:S05]  /*0c80*/  WARPSYNC.ALL ;  /* 0x0000000000007948 */ /* 0x000fea0003800000 */
[----:B--2---:R-:W-:Y:S06]  /*0c90*/  BAR.SYNC.DEFER_BLOCKING 0x0 ;  /* 0x0000000000007b1d */ /* 0x004fec0000010000 */
[----:B------:R-:W-:Y:S02]  /*0ca0*/  BSSY B2, `(.L_x_30) ;  /* 0x000000b000027945 */ /* 0x000fe40003800000 */
[----:B------:R-:W-:Y:S06]  /*0cb0*/  BAR.SYNC.DEFER_BLOCKING 0x0 ;  /* 0x0000000000007b1d */ /* 0x000fec0000010000 */
[----:B------:R2:W-:Y:S01]  /*0cc0*/  @!P0 STS [R14], RZ ;  /* 0x000000ff0e008388 */ /* 0x0005e20000000800 */
[----:B------:R-:W-:Y:S01]  /*0cd0*/  NOP ;  /* 0x0000000000007918 */ /* 0x000fe20000000000 */
[----:B------:R-:W-:Y:S05]  /*0ce0*/  @P2 BRA `(.L_x_31) ;  /* 0x0000000000182947 */ /* 0x000fea0003800000 */
[----:B-1-34-:R-:W1:Y:S01]  /*0cf0*/  LDS R2, [UR7+0x8] ;  /* 0x00000807ff027984 */ /* 0x01ae620008000800 */
[----:B------:R-:W3:Y:S01]  /*0d00*/  LDC.64 R8, c[0x0][0x220] ;  /* 0x00008800ff087b82 */ /* 0x000ee20000000a00 */
[----:B------:R-:W-:Y:S02]  /*0d10*/  IMAD.MOV.U32 R3, RZ, RZ, 0x70 ;  /* 0x00000070ff037424 */ /* 0x000fe400078e00ff */
[----:B---3--:R3:W-:Y:S03]  /*0d20*/  STS.64 [UR7], R8 ;  /* 0x00000008ff007988 */ /* 0x0087e60008000a07 */
[----:B-1----:R-:W-:-:S05]  /*0d30*/  LOP3.LUT R2, R2, 0x10, R3, 0xd8, !PT ;  /* 0x0000001002027812 */ /* 0x002fca00078ed803 */
[----:B------:R3:W-:Y:S02]  /*0d40*/  STS [UR7+0x8], R2 ;  /* 0x00000802ff007988 */ /* 0x0007e40008000807 */
.L_x_31:
[----:B----4-:R-:W-:Y:S05]  /*0d50*/  BSYNC B2 ;  /* 0x0000000000027941 */ /* 0x010fea0003800000 */
.L_x_30:
[----:B------:R-:W-:Y:S04]  /*0d60*/  BSSY B3, `(.L_x_32) ;  /* 0x0000011000037945 */ /* 0x000fe80003800000 */
[----:B------:R-:W-:Y:S04]  /*0d70*/  BSSY B2, `(.L_x_33) ;  /* 0x000000e000027945 */ /* 0x000fe80003800000 */
[----:B------:R-:W-:Y:S05]  /*0d80*/  @P2 BRA `(.L_x_34) ;  /* 0x0000000000242947 */ /* 0x000fea0003800000 */
[----:B-1-3--:R-:W1:Y:S01]  /*0d90*/  LDS R2, [UR7+0x34] ;  /* 0x00003407ff027984 */ /* 0x00ae620008000800 */
[----:B------:R-:W-:-:S05]  /*0da0*/  IMAD.MOV.U32 R3, RZ, RZ, 0x3f000000 ;  /* 0x3f000000ff037424 */ /* 0x000fca00078e00ff */
[----:B-1----:R-:W-:-:S05]  /*0db0*/  LOP3.LUT R2, R2, 0xff000000, R3, 0xb8, !PT ;  /* 0xff00000002027812 */ /* 0x002fca00078eb803 */
[----:B------:R1:W-:Y:S01]  /*0dc0*/  STS [UR7+0x34], R2 ;  /* 0x00003402ff007988 */ /* 0x0003e20008000807 */
[----:B------:R-:W-:Y:S05]  /*0dd0*/  @P2 BRA `(.L_x_35) ;  /* 0x00000000001c2947 */ /* 0x000fea0003800000 */
[----:B-1----:R-:W1:Y:S01]  /*0de0*/  LDS R2, [UR7+0x38] ;  /* 0x00003807ff027984 */ /* 0x002e620008000800 */
[----:B------:R-:W-:-:S05]  /*0df0*/  IMAD.MOV.U32 R3, RZ, RZ, 0x3f ;  /* 0x0000003fff037424 */ /* 0x000fca00078e00ff */
[----:B-1----:R-:W-:-:S05]  /*0e00*/  LOP3.LUT R2, R2, 0xff, R3, 0xb8, !PT ;  /* 0x000000ff02027812 */ /* 0x002fca00078eb803 */
[----:B------:R4:W-:Y:S02]  /*0e10*/  STS [UR7+0x38], R2 ;  /* 0x00003802ff007988 */ /* 0x0009e40008000807 */
.L_x_34:
[----:B------:R-:W-:Y:S05]  /*0e20*/  @P2 BREAK B2 ;  /* 0x0000000000022942 */ /* 0x000fea0003800000 */
[----:B------:R-:W-:Y:S05]  /*0e30*/  @P2 BRA `(.L_x_36) ;  /* 0x00000000000c2947 */ /* 0x000fea0003800000 */
[----:B------:R1:W-:Y:S02]  /*0e40*/  STS [UR7+0x20], R5 ;  /* 0x00002005ff007988 */ /* 0x0003e40008000807 */
.L_x_35:
[----:B------:R-:W-:Y:S05]  /*0e50*/  BSYNC B2 ;  /* 0x0000000000027941 */ /* 0x000fea0003800000 */
.L_x_33:
[----:B------:R1:W-:Y:S02]  /*0e60*/  @!P2 STS [UR7+0x24], R4 ;  /* 0x00002404ff00a988 */ /* 0x0003e40008000807 */
.L_x_36:
[----:B------:R-:W-:Y:S05]  /*0e70*/  BSYNC B3 ;  /* 0x0000000000037941 */ /* 0x000fea0003800000 */
.L_x_32:
[----:B------:R-:W-:Y:S05]  /*0e80*/  WARPSYNC.ALL ;  /* 0x0000000000007948 */ /* 0x000fea0003800000 */
[----:B------:R-:W-:Y:S04]  /*0e90*/  BSSY B3, `(.L_x_37) ;  /* 0x000000e000037945 */ /* 0x000fe80003800000 */
[----:B------:R-:W-:Y:S05]  /*0ea0*/  @P2 BRA `(.L_x_38) ;  /* 0x0000000000302947 */ /* 0x000fea0003800000 */
[----:B------:R-:W5:Y:S01]  /*0eb0*/  LDS R3, [UR7+0x34] ;  /* 0x00003407ff037984 */ /* 0x000f620008000800 */
[----:B-1----:R-:W1:Y:S03]  /*0ec0*/  LDC.64 R4, c[0x0][0x248] ;  /* 0x00009200ff047b82 */ /* 0x002e660000000a00 */
[----:B---34-:R-:W3:Y:S01]  /*0ed0*/  LDS R2, [UR7+0x1c] ;  /* 0x00001c07ff027984 */ /* 0x018ee20008000800 */
[C---:B-1----:R-:W-:Y:S01]  /*0ee0*/  SHF.L.U64.HI R5, R4.reuse, 0x1, R5 ;  /* 0x0000000104057819 */ /* 0x042fe20000010205 */
[----:B------:R-:W-:-:S03]  /*0ef0*/  IMAD.SHL.U32 R4, R4, 0x2, RZ ;  /* 0x0000000204047824 */ /* 0x000fc600078e00ff */
[--C-:B------:R-:W-:Y:S02]  /*0f00*/  SHF.R.U32.HI R7, RZ, 0x4, R5.reuse ;  /* 0x00000004ff077819 */ /* 0x100fe40000011605 */
[----:B------:R-:W-:-:S05]  /*0f10*/  SHF.R.U64 R4, R4, 0x4, R5 ;  /* 0x0000000404047819 */ /* 0x000fca0000001205 */
[----:B------:R1:W-:Y:S01]  /*0f20*/  STS [UR7+0xc], R4 ;  /* 0x00000c04ff007988 */ /* 0x0003e20008000807 */
[----:B-----5:R-:W-:Y:S02]  /*0f30*/  LOP3.LUT R3, R3, 0x7, RZ, 0xb8, !PT ;  /* 0x0000000703037812 */ /* 0x020fe400078eb8ff */
[----:B---3--:R-:W-:-:S03]  /*0f40*/  LOP3.LUT R2, R2, 0xf, R7, 0xb8, !PT ;  /* 0x0000000f02027812 */ /* 0x008fc600078eb807 */
[----:B------:R1:W-:Y:S04]  /*0f50*/  STS [UR7+0x34], R3 ;  /* 0x00003403ff007988 */ /* 0x0003e80008000807 */
[----:B------:R1:W-:Y:S02]  /*0f60*/  STS [UR7+0x1c], R2 ;  /* 0x00001c02ff007988 */ /* 0x0003e40008000807 */
.L_x_38:
[----:B------:R-:W-:Y:S05]  /*0f70*/  BSYNC B3 ;  /* 0x0000000000037941 */ /* 0x000fea0003800000 */
.L_x_37:
[----:B------:R-:W-:Y:S04]  /*0f80*/  BSSY B3, `(.L_x_39) ;  /* 0x000001a000037945 */ /* 0x000fe80003800000 */
[----:B------:R-:W-:Y:S04]  /*0f90*/  BSSY B4, `(.L_x_40) ;  /* 0x0000015000047945 */ /* 0x000fe80003800000 */
[----:B------:R-:W-:Y:S05]  /*0fa0*/  @P2 BRA `(.L_x_41) ;  /* 0x0000000000202947 */ /* 0x000fea0003800000 */
[----:B-1-34-:R-:W1:Y:S02]  /*0fb0*/  LDS R2, [UR7+0x34] ;  /* 0x00003407ff027984 */ /* 0x01ae640008000800 */
[----:B-1----:R-:W-:-:S05]  /*0fc0*/  LOP3.LUT R2, R2, 0x38, RZ, 0xb8, !PT ;  /* 0x0000003802027812 */ /* 0x002fca00078eb8ff */
[----:B------:R1:W-:Y:S01]  /*0fd0*/  STS [UR7+0x34], R2 ;  /* 0x00003402ff007988 */ /* 0x0003e20008000807 */
[----:B------:R-:W-:Y:S05]  /*0fe0*/  @P2 BRA `(.L_x_42) ;  /* 0x0000000000202947 */ /* 0x000fea0003800000 */
[----:B-1----:R-:W1:Y:S01]  /*0ff0*/  LDS R2, [UR7+0x8] ;  /* 0x00000807ff027984 */ /* 0x002e620008000800 */
[----:B------:R-:W-:-:S05]  /*1000*/  IMAD.MOV.U32 R3, RZ, RZ, 0x780 ;  /* 0x00000780ff037424 */ /* 0x000fca00078e00ff */
[----:B-1----:R-:W-:-:S05]  /*1010*/  LOP3.LUT R2, R2, 0x500, R3, 0xd8, !PT ;  /* 0x0000050002027812 */ /* 0x002fca00078ed803 */
[----:B------:R1:W-:Y:S02]  /*1020*/  STS [UR7+0x8], R2 ;  /* 0x00000802ff007988 */ /* 0x0003e40008000807 */
.L_x_41:
[----:B------:R-:W-:Y:S05]  /*1030*/  @P2 BRA `(.L_x_43) ;  /* 0x0000000000282947 */ /* 0x000fea0003800000 */
[----:B-1-34-:R-:W1:Y:S02]  /*1040*/  LDS R2, [UR7+0x8] ;  /* 0x00000807ff027984 */ /* 0x01ae640008000800 */
[----:B-1----:R-:W-:-:S05]  /*1050*/  LOP3.LUT R2, R2, 0x1800, RZ, 0xb8, !PT ;  /* 0x0000180002027812 */ /* 0x002fca00078eb8ff */
[----:B------:R3:W-:Y:S02]  /*1060*/  STS [UR7+0x8], R2 ;  /* 0x00000802ff007988 */ /* 0x0007e40008000807 */
.L_x_42:
[----:B------:R-:W-:Y:S05]  /*1070*/  @P2 BREAK B4 ;  /* 0x0000000000042942 */ /* 0x000fea0003800000 */
[----:B------:R-:W-:Y:S05]  /*1080*/  @P2 BRA `(.L_x_44) ;  /* 0x0000000000242947 */ /* 0x000fea0003800000 */
[----:B-1-3--:R-:W1:Y:S01]  /*1090*/  LDS R2, [UR7+0x8] ;  /* 0x00000807ff027984 */ /* 0x00ae620008000800 */
[----:B------:R-:W-:-:S05]  /*10a0*/  IMAD.MOV.U32 R3, RZ, RZ, 0x6000 ;  /* 0x00006000ff037424 */ /* 0x000fca00078e00ff */
[----:B-1----:R-:W-:-:S04]  /*10b0*/  LOP3.LUT R2, R2, 0x6000, R3, 0xd8, !PT ;  /* 0x0000600002027812 */ /* 0x002fc800078ed803 */
[----:B------:R-:W-:-:S05]  /*10c0*/  LOP3.LUT R2, R2, 0x400000, RZ, 0xb8, !PT ;  /* 0x0040000002027812 */ /* 0x000fca00078eb8ff */
[----:B------:R1:W-:Y:S02]  /*10d0*/  STS [UR7+0x8], R2 ;  /* 0x00000802ff007988 */ /* 0x0003e40008000807 */
.L_x_43:
[----:B------:R-:W-:Y:S05]  /*10e0*/  BSYNC B4 ;  /* 0x0000000000047941 */ /* 0x000fea0003800000 */
.L_x_40:
[----:B-1-34-:R-:W1:Y:S02]  /*10f0*/  @!P2 LDS R2, [UR7+0x8] ;  /* 0x00000807ff02a984 */ /* 0x01ae640008000800 */
[----:B-1----:R-:W-:-:S05]  /*1100*/  @!P2 LOP3.LUT R2, R2, 0x8000, RZ, 0xb8, !PT ;  /* 0x000080000202a812 */ /* 0x002fca00078eb8ff */
[----:B------:R4:W-:Y:S02]  /*1110*/  @!P2 STS [UR7+0x8], R2 ;  /* 0x00000802ff00a988 */ /* 0x0009e40008000807 */
.L_x_44:
[----:B------:R-:W-:Y:S05]  /*1120*/  BSYNC B3 ;  /* 0x0000000000037941 */ /* 0x000fea0003800000 */
.L_x_39:
[----:B------:R-:W-:Y:S05]  /*1130*/  WARPSYNC.ALL ;  /* 0x0000000000007948 */ /* 0x000fea0003800000 */
[----:B------:R-:W-:Y:S01]  /*1140*/  UIADD3 UR4, UR4, 0x100, URZ ;  /* 0x0000010004047890 */ /* 0x000fe2000fffe03f */
[----:B------:R-:W-:Y:S01]  /*1150*/  ISETP.GE.AND P1, PT, R15, 0x1, PT ;  /* 0x000000010f00780c */ /* 0x000fe20003f26270 */
[----:B------:R-:W-:Y:S01]  /*1160*/  IMAD.MOV.U32 R24, RZ, RZ, RZ ;  /* 0x000000ffff187224 */ /* 0x000fe200078e00ff */
[----:B------:R-:W-:Y:S01]  /*1170*/  SHF.R.U32.HI R7, RZ, 0x5, R0 ;  /* 0x00000005ff077819 */ /* 0x000fe20000011600 */
[----:B------:R-:W-:-:S04]  /*1180*/  UIADD3 UR20, UP0, UR4, UR20, URZ ;  /* 0x0000001404147290 */ /* 0x000fc8000ff1e03f */
[----:B------:R-:W-:Y:S01]  /*1190*/  ULEA.HI.X.SX32 UR21, UR4, UR21, 0x1, UP0 ;  /* 0x0000001504157291 */ /* 0x000fe200080f0e3f */
[----:B------:R-:W-:Y:S11]  /*11a0*/  @P0 BRA `(.L_x_45) ;  /* 0x0000000000280947 */ /* 0x000ff60003800000 */
[----:B-1-34-:R-:W1:Y:S01]  /*11b0*/  S2R R2, SR_LANEID ;  /* 0x0000000000027919 */ /* 0x01ae620000000000 */
[----:B------:R-:W-:Y:S05]  /*11c0*/  WARPSYNC.ALL ;  /* 0x0000000000007948 */ /* 0x000fea0003800000 */
[----:B-1----:R-:W-:-:S05]  /*11d0*/  IMAD.SHL.U32 R4, R2, 0x4, RZ ;  /* 0x0000000402047824 */ /* 0x002fca00078e00ff */
[----:B------:R-:W1:Y:S01]  /*11e0*/  LDS R5, [R4+UR7] ;  /* 0x0000000704057984 */ /* 0x000e620008000800 */
[----:B------:R-:W-:-:S05]  /*11f0*/  IADD3 R2, P3, R4, UR20, RZ ;  /* 0x0000001404027c10 */ /* 0x000fca000ff7e0ff */
[----:B------:R-:W-:-:S05]  /*1200*/  IMAD.X R3, RZ, RZ, UR21, P3 ;  /* 0x00000015ff037e24 */ /* 0x000fca00098e06ff */
[----:B-1----:R1:W3:Y:S01]  /*1210*/  ATOMG.E.EXCH.STRONG.GPU PT, RZ, [R2], R5 ;  /* 0x0000000502ff73a8 */ /* 0x0022e200041ee100 */
[----:B------:R-:W-:-:S04]  /*1220*/  DEPBAR {5,4,3,2,1,0} ;  /* 0x0000003f0000791a */ /* 0x000fc80000000000 */
[----:B------:R1:W-:Y:S01]  /*1230*/  UTMACCTL.IV [UR20] ;  /* 0x00000000140079b9 */ /* 0x0003e20008000000 */
[----:B------:R-:W-:Y:S01]  /*1240*/  NOP ;  /* 0x0000000000007918 */ /* 0x000fe20000000000 */
.L_x_45:
[----:B------:R-:W-:Y:S05]  /*1250*/  @P0 BRA `(.L_x_46) ;  /* 0x00000000000c0947 */ /* 0x000fea0003800000 */
[----:B------:R0:W-:Y:S01]  /*1260*/  UTMACMDFLUSH ;  /* 0x00000000000079b7 */ /* 0x0001e20000000000 */
[----:B------:R-:W-:Y:S05]  /*1270*/  @P0 BRA `(.L_x_46) ;  /* 0x0000000000040947 */ /* 0x000fea0003800000 */
[----:B------:R-:W-:-:S04]  /*1280*/  DEPBAR.LE SB0, 0x0 ;  /* 0x000080000000791a */ /* 0x000fc80000000000 */
.L_x_46:
[----:B------:R-:W-:Y:S05]  /*1290*/  WARPSYNC.ALL ;  /* 0x0000000000007948 */ /* 0x000fea0003800000 */
[----:B---3--:R-:W-:Y:S01]  /*12a0*/  BAR.SYNC.DEFER_BLOCKING 0x0 ;  /* 0x0000000000007b1d */ /* 0x008fe20000010000 */
[----:B------:R-:W-:Y:S01]  /*12b0*/  R2UR UR22, R7 ;  /* 0x00000000071672ca */ /* 0x000fe200000e0000 */
[----:B------:R-:W-:Y:S01]  /*12c0*/  USHF.L.U32 UR23, UR32, 0x8, URZ ;  /* 0x0000000820177899 */ /* 0x000fe2000800063f */
[----:B------:R-:W-:Y:S01]  /*12d0*/  IMAD.MOV.U32 R25, RZ, RZ, RZ ;  /* 0x000000ffff197224 */ /* 0x000fe200078e00ff */
[----:B------:R-:W-:Y:S01]  /*12e0*/  USHF.L.U32 UR11, UR33, 0x6, URZ ;  /* 0x00000006210b7899 */ /* 0x000fe2000800063f */
[----:B------:R-:W-:Y:S01]  /*12f0*/  CS2R R26, SRZ ;  /* 0x00000000001a7805 */ /* 0x000fe2000001ff00 */
[----:B------:R-:W-:Y:S01]  /*1300*/  VOTEU.ALL UP0, P2 ;  /* 0x00000000003f7886 */ /* 0x000fe20001000000 */
[----:B------:R-:W-:Y:S01]  /*1310*/  UMOV UR4, 0x1 ;  /* 0x0000000100047882 */ /* 0x000fe20000000000 */
[----:B------:R-:W-:Y:S01]  /*1320*/  VOTEU.ALL UP1, P2 ;  /* 0x00000000003f7886 */ /* 0x000fe20001020000 */
[----:B------:R-:W-:-:S02]  /*1330*/  CS2R R28, SRZ ;  /* 0x00000000001c7805 */ /* 0x000fc4000001ff00 */
[----:B------:R-:W-:Y:S01]  /*1340*/  CS2R R30, SRZ ;  /* 0x00000000001e7805 */ /* 0x000fe2000001ff00 */
[----:B------:R-:W-:-:S04]  /*1350*/  @!UP0 UIADD3 UR8, -UR4, 0x100000, URZ ;  /* 0x0010000004088890 */ /* 0x000fc8000fffe13f */
[----:B------:R-:W-:Y:S02]  /*1360*/  @!UP0 USHF.L.U32 UR9, UR8, 0xb, URZ ;  /* 0x0000000b08098899 */ /* 0x000fe4000800063f */
[----:B------:R-:W-:Y:S01]  /*1370*/  @!UP0 USHF.L.U32 UR8, UR8, 0x1, URZ ;  /* 0x0000000108088899 */ /* 0x000fe2000800063f */
[----:B------:R-:W-:Y:S01]  /*1380*/  CS2R R32, SRZ ;  /* 0x0000000000207805 */ /* 0x000fe2000001ff00 */
[----:B------:R-:W-:-:S04]  /*1390*/  @!UP0 UIADD3 UR4, -UR4, 0x100000, URZ ;  /* 0x0010000004048890 */ /* 0x000fc8000fffe13f */
[----:B------:R-:W-:Y:S02]  /*13a0*/  @!UP0 USHF.L.U32 UR5, UR4, 0xb, URZ ;  /* 0x0000000b04058899 */ /* 0x000fe4000800063f */
[----:B------:R-:W-:Y:S01]  /*13b0*/  @!UP0 USHF.L.U32 UR4, UR4, 0x1, URZ ;  /* 0x0000000104048899 */ /* 0x000fe2000800063f */
[----:B------:R-:W-:Y:S01]  /*13c0*/  CS2R R34, SRZ ;  /* 0x0000000000227805 */ /* 0x000fe2000001ff00 */
[----:B------:R-:W-:Y:S01]  /*13d0*/  VOTEU.ALL UP0, P2 ;  /* 0x00000000003f7886 */ /* 0x000fe20001000000 */
[----:B------:R-:W-:Y:S02]  /*13e0*/  CS2R R36, SRZ ;  /* 0x0000000000247805 */ /* 0x000fe4000001ff00 */
[----:B------:R-:W-:Y:S02]  /*13f0*/  CS2R R38, SRZ ;  /* 0x0000000000267805 */ /* 0x000fe4000001ff00 */
[----:B------:R-:W-:Y:S02]  /*1400*/  CS2R R40, SRZ ;  /* 0x0000000000287805 */ /* 0x000fe4000001ff00 */
[----:B------:R-:W-:-:S02]  /*1410*/  CS2R R42, SRZ ;  /* 0x00000000002a7805 */ /* 0x000fc4000001ff00 */
[----:B------:R-:W-:Y:S02]  /*1420*/  CS2R R44, SRZ ;  /* 0x00000000002c7805 */ /* 0x000fe4000001ff00 */
[----:B------:R-:W-:Y:S02]  /*1430*/  CS2R R46, SRZ ;  /* 0x00000000002e7805 */ /* 0x000fe4000001ff00 */
[----:B------:R-:W-:Y:S02]  /*1440*/  CS2R R48, SRZ ;  /* 0x0000000000307805 */ /* 0x000fe4000001ff00 */
[----:B------:R-:W-:Y:S01]  /*1450*/  CS2R R50, SRZ ;  /* 0x0000000000327805 */ /* 0x000fe2000001ff00 */
[----:B------:R-:W3:Y:S02]  /*1460*/  FENCE.VIEW.ASYNC.S ;  /* 0x00000000000073c6 */ /* 0x000ee40000000000 */
[----:B---3--:R3:W4:Y:S02]  /*1470*/  @!UP0 SYNCS.EXCH.64 URZ, [UR7+0x28000], UR8 ;  /* 0x02800008073f85b2 */ /* 0x0087240008000100 */
[----:B----4-:R-:W-:Y:S01]  /*1480*/  BAR.SYNC.DEFER_BLOCKING 0x0 ;  /* 0x0000000000007b1d */ /* 0x010fe20000010000 */
[----:B------:R-:W-:-:S02]  /*1490*/  CS2R R52, SRZ ;  /* 0x0000000000347805 */ /* 0x000fc4000001ff00 */
[----:B------:R-:W-:Y:S02]  /*14a0*/  CS2R R54, SRZ ;  /* 0x0000000000367805 */ /* 0x000fe4000001ff00 */
[----:B------:R-:W-:Y:S02]  /*14b0*/  CS2R R56, SRZ ;  /* 0x0000000000387805 */ /* 0x000fe4000001ff00 */
[----:B------:R-:W-:Y:S02]  /*14c0*/  CS2R R58, SRZ ;  /* 0x00000000003a7805 */ /* 0x000fe4000001ff00 */
[----:B------:R-:W-:Y:S02]  /*14d0*/  CS2R R60, SRZ ;  /* 0x00000000003c7805 */ /* 0x000fe4000001ff00 */
[----:B------:R-:W-:Y:S02]  /*14e0*/  CS2R R62, SRZ ;  /* 0x00000000003e7805 */ /* 0x000fe4000001ff00 */
        /* <DEDUP_REMOVED lines=11> */
[----:B------:R-:W-:Y:S01]  /*15a0*/  CS2R R86, SRZ ;  /* 0x0000000000567805 */ /* 0x000fe2000001ff00 */
[----:B------:R3:W4:Y:S01]  /*15b0*/  @!UP1 SYNCS.EXCH.64 URZ, [UR7+0x28008], UR4 ;  /* 0x02800804073f95b2 */ /* 0x0007220008000100 */
[----:B------:R-:W-:Y:S05]  /*15c0*/  @!P1 BRA `(.L_x_47) ;  /* 0x0000000400d49947 */ /* 0x000fea0003800000 */
        /* <DEDUP_REMOVED lines=31> */
[----:B------:R-:W-:Y:S01]  /*17c0*/  CS2R R86, SRZ ;  /* 0x0000000000567805 */ /* 0x000fe2000001ff00 */
[----:B---3--:R-:W-:Y:S01]  /*17d0*/  UMOV UR4, URZ ;  /* 0x0000003f00047c82 */ /* 0x008fe20008000000 */
[----:B------:R-:W-:-:S05]  /*17e0*/  UMOV UR27, URZ ;  /* 0x0000003f001b7c82 */ /* 0x000fca0008000000 */
.L_x_49:
[----:B----4-:R-:W-:Y:S01]  /*17f0*/  BAR.SYNC.DEFER_BLOCKING 0x0 ;  /* 0x0000000000007b1d */ /* 0x010fe20000010000 */
[----:B------:R-:W-:Y:S01]  /*1800*/  ULEA UR29, UR4, UR7, 0x3 ;  /* 0x00000007041d7291 */ /* 0x000fe2000f8e183f */
[----:B-1----:R-:W-:Y:S01]  /*1810*/  @!P2 IMAD.MOV.U32 R2, RZ, RZ, 0x14000 ;  /* 0x00014000ff02a424 */ /* 0x002fe200078e00ff */
[----:B------:R-:W-:Y:S01]  /*1820*/  ELECT P0, URZ, PT ;  /* 0x00000000003f782f */ /* 0x000fe20003800000 */
[----:B------:R-:W-:-:S03]  /*1830*/  ULEA UR5, UR4, UR7, 0xe ;  /* 0x0000000704057291 */ /* 0x000fc6000f8e703f */
[----:B------:R-:W-:Y:S01]  /*1840*/  ISETP.LT.U32.AND P0, PT, R6, 0x40, P0 ;  /* 0x000000400600780c */ /* 0x000fe20000701070 */
[----:B------:R-:W-:Y:S02]  /*1850*/  ULOP3.LUT UR8, UR22, 0x1, URZ, 0xc0, !UPT ;  /* 0x0000000116087892 */ /* 0x000fe4000f8ec03f */
[----:B------:R-:W-:Y:S02]  /*1860*/  UIADD3 UR6, UR5, 0x20000, URZ ;  /* 0x0002000005067890 */ /* 0x000fe4000fffe03f */
[----:B------:R-:W-:Y:S02]  /*1870*/  ULEA UR10, UR8, UR27, 0x6 ;  /* 0x0000001b080a7291 */ /* 0x000fe4000f8e303f */
[----:B------:R-:W-:Y:S01]  /*1880*/  ULEA UR8, UR8, UR6, 0xd ;  /* 0x0000000608087291 */ /* 0x000fe2000f8e683f */
[----:B------:R-:W-:Y:S01]  /*1890*/  ELECT P1, URZ, PT ;  /* 0x00000000003f782f */ /* 0x000fe20003820000 */
[----:B------:R-:W-:-:S04]  /*18a0*/  ULEA UR28, UR4, UR7, 0x10 ;  /* 0x00000007041c7291 */ /* 0x000fc8000f8e803f */
[----:B------:R-:W-:Y:S01]  /*18b0*/  VOTEU.ANY UP0, P0 ;  /* 0x00000000003f7886 */ /* 0x000fe20000000100 */
[----:B------:R-:W-:Y:S01]  /*18c0*/  VOTEU.ANY UP2, P0 ;  /* 0x00000000003f7886 */ /* 0x000fe20000040100 */
[----:B------:R-:W-:Y:S01]  /*18d0*/  ISETP.LT.U32.AND P1, PT, R6, 0x80, P1 ;  /* 0x000000800600780c */ /* 0x000fe20000f21070 */
[----:B------:R-:W-:Y:S01]  /*18e0*/  ULOP3.LUT UR26, UR22, 0x3, URZ, 0xc0, !UPT ;  /* 0x00000003161a7892 */ /* 0x000fe2000f8ec03f */
[----:B------:R1:W-:Y:S01]  /*18f0*/  @!P2 SYNCS.ARRIVE.TRANS64 RZ, [UR29+0x28000], R2 ;  /* 0x02800002ffffa9a7 */ /* 0x0003e2000800001d */
[----:B------:R-:W-:Y:S01]  /*1900*/  @UP0 UIADD3 UR9, UR29, 0x28000, URZ ;  /* 0x000280001d090890 */ /* 0x000fe2000fffe03f */
[----:B------:R-:W-:Y:S01]  /*1910*/  @UP0 UMOV UR12, UR16 ;  /* 0x00000010000c0c82 */ /* 0x000fe20008000000 */
[----:B------:R-:W-:Y:S01]  /*1920*/  @UP0 UMOV UR13, UR17 ;  /* 0x00000011000d0c82 */ /* 0x000fe20008000000 */
[----:B------:R-:W-:Y:S01]  /*1930*/  BAR.SYNC.DEFER_BLOCKING 0x0 ;  /* 0x0000000000007b1d */ /* 0x000fe20000010000 */
[----:B------:R-:W-:Y:S02]  /*1940*/  ULEA UR24, UR26, UR28, 0xe ;  /* 0x0000001c1a187291 */ /* 0x000fe4000f8e703f */
[----:B------:R-:W-:Y:S01]  /*1950*/  ULEA UR26, UR26, UR23, 0x6 ;  /* 0x000000171a1a7291 */ /* 0x000fe2000f8e303f */
[----:B-1----:R-:W-:-:S03]  /*1960*/  SHF.L.U32 R2, R10, 0x1f, RZ ;  /* 0x0000001f0a027819 */ /* 0x002fc600000006ff */
[----:B------:R-:W-:Y:S01]  /*1970*/  VOTEU.ANY UP1, P1 ;  /* 0x00000000003f7886 */ /* 0x000fe20000820100 */
[----:B------:R-:W-:-:S04]  /*1980*/  VOTEU.ANY UP3, P1 ;  /* 0x00000000003f7886 */ /* 0x000fc80000860100 */
[----:B------:R-:W-:Y:S01]  /*1990*/  @UP1 UIADD3 UR25, UR29, 0x28000, URZ ;  /* 0x000280001d191890 */ /* 0x000fe2000fffe03f */
[----:B------:R-:W-:Y:S01]  /*19a0*/  @UP1 UMOV UR14, UR18 ;  /* 0x00000012000e1c82 */ /* 0x000fe20008000000 */
[----:B------:R-:W-:Y:S01]  /*19b0*/  @UP1 UMOV UR15, UR19 ;  /* 0x00000013000f1c82 */ /* 0x000fe20008000000 */
[----:B------:R1:W-:Y:S01]  /*19c0*/  @UP2 UTMALDG.2D [UR8], [UR12] ;  /* 0x000000080c0025b4 */ /* 0x0003e20008008000 */
[----:B------:R3:W-:Y:S06]  /*19d0*/  MEMBAR.ALL.CTA ;  /* 0x0000000000007992 */ /* 0x0007ec0000008000 */
[----:B---3--:R-:W3:Y:S02]  /*19e0*/  FENCE.VIEW.ASYNC.S ;  /* 0x00000000000073c6 */ /* 0x008ee40000000000 */
[----:B---3--:R-:W-:Y:S06]  /*19f0*/  BAR.SYNC.DEFER_BLOCKING 0x0 ;  /* 0x0000000000007b1d */ /* 0x008fec0000010000 */
[----:B------:R1:W-:Y:S02]  /*1a00*/  @UP3 UTMALDG.2D [UR24], [UR14] ;  /* 0x000000180e0035b4 */ /* 0x0003e40008008000 */
[----:B------:R-:W-:Y:S06]  /*1a10*/  BAR.SYNC.DEFER_BLOCKING 0x0 ;  /* 0x0000000000007b1d */ /* 0x000fec0000010000 */
[----:B------:R-:W3:Y:S02]  /*1a20*/  SYNCS.PHASECHK.TRANS64.TRYWAIT P0, [UR29+0x28000], R2 ;  /* 0x02800002ff0075a7 */ /* 0x000ee4000800015d */
[----:B-1-3--:R-:W-:Y:S05]  /*1a30*/  @!P0 BRA `(.L_x_48) ;  /* 0x0000000400f08947 */ /* 0x00afea0003800000 */
.L_x_50:
[----:B------:R-:W-:Y:S01]  /*1a40*/  USHF.L.U32 UR5, UR22, 0x9, URZ ;  /* 0x0000000916057899 */ /* 0x000fe2000800063f */
[----:B------:R-:W-:Y:S02]  /*1a50*/  WARPGROUP.DEPBAR.LE gsb0, 0x0 ;  /* 0x00008000000079c5 */ /* 0x000fe40000010000 */
[----:B------:R-:W-:Y:S01]  /*1a60*/  USHF.R.U32.HI UR12, URZ, 0x4, UR6 ;  /* 0x000000043f0c7899 */ /* 0x000fe20008011606 */
[----:B------:R-:W-:Y:S01]  /*1a70*/  WARPGROUP.ARRIVE ;  /* 0x00000000000079c5 */ /* 0x000fe20000000000 */
[----:B------:R-:W-:Y:S01]  /*1a80*/  ULOP3.LUT UR5, UR5, 0x800, URZ, 0xc0, !UPT ;  /* 0x0000080005057892 */ /* 0x000fe2000f8ec03f */
[----:B------:R-:W1:Y:S01]  /*1a90*/  LDC R2, c[0x0][0x230] ;  /* 0x00008c00ff027b82 */ /* 0x000e620000000800 */
[----:B------:R-:W-:Y:S02]  /*1aa0*/  USGXT.U32 UR12, UR12, 0xe ;  /* 0x0000000e0c0c789a */ /* 0x000fe40008000000 */
[----:B------:R-:W-:Y:S01]  /*1ab0*/  ULEA.HI UR5, UR28, UR5, URZ, 0x1c ;  /* 0x000000051c057291 */ /* 0x000fe2000f8fe03f */
[----:B------:R-:W-:Y:S01]  /*1ac0*/  UMOV UR13, 0x40000040 ;  /* 0x40000040000d7882 */ /* 0x000fe20000000000 */
[----:B------:R-:W-:-:S02]  /*1ad0*/  UMOV UR15, 0x40000040 ;  /* 0x40000040000f7882 */ /* 0x000fc40000000000 */
[----:B------:R-:W-:Y:S01]  /*1ae0*/  ULOP3.LUT UR5, UR5, 0x3fff, URZ, 0xc0, !UPT ;  /* 0x00003fff05057892 */ /* 0x000fe2000f8ec03f */
[----:B------:R-:W-:Y:S01]  /*1af0*/  UMOV UR6, URZ ;  /* 0x0000003f00067c82 */ /* 0x000fe20008000000 */
[----:B------:R-:W-:Y:S02]  /*1b00*/  UIADD3 UR27, UR27, 0x80, URZ ;  /* 0x000000801b1b7890 */ /* 0x000fe4000fffe03f */
[----:B------:R-:W-:Y:S02]  /*1b10*/  ULOP3.LUT UR14, UR5, 0x4000000, URZ, 0xfc, !UPT ;  /* 0x04000000050e7892 */ /* 0x000fe4000f8efc3f */
[----:B------:R-:W-:-:S07]  /*1b20*/  UIADD3 UR4, UR4, 0x1, URZ ;  /* 0x0000000104047890 */ /* 0x000fce000fffe03f */
[----:B------:R-:W-:Y:S01]  /*1b30*/  HGMMA.64x128x16.F32.BF16 R24, gdesc[UR12].tnspB, R24 ;  /* 0x41e000000c1879f0 */ /* 0x000fe20008701818 */
[----:B------:R-:W-:Y:S02]  /*1b40*/  UIADD3 UR12, UP0, UR12, 0x2, URZ ;  /* 0x000000020c0c7890 */ /* 0x000fe4000ff1e03f */
[----:B------:R-:W-:Y:S01]  /*1b50*/  UIADD3 UR14, UP1, UR5, 0x4000080, URZ ;  /* 0x04000080050e7890 */ /* 0x000fe2000ff3e03f */
[----:B-1----:R-:W-:Y:S02]  /*1b60*/  ISETP.LE.AND P0, PT, R2, UR27, PT ;  /* 0x0000001b02007c0c */ /* 0x002fe4000bf03270 */
[----:B------:R-:W-:Y:S01]  /*1b70*/  UMOV UR5, URZ ;  /* 0x0000003f00057c82 */ /* 0x000fe20008000000 */
[----:B------:R-:W-:Y:S02]  /*1b80*/  UIADD3.X UR15, UR6, 0x40000040, URZ, UP1, !UPT ;  /* 0x40000040060f7890 */ /* 0x000fe40008ffe43f */
[----:B------:R-:W-:Y:S02]  /*1b90*/  UIADD3.X UR13, UR5, 0x40000040, URZ, UP0, !UPT ;  /* 0x40000040050d7890 */ /* 0x000fe400087fe43f */
[----:B------:R-:W-:-:S02]  /*1ba0*/  UIADD3.64 UR30, UR14, 0x80, URZ ;  /* 0x000000800e1e7897 */ /* 0x000fc4000fffe03f */
[----:B------:R-:W-:Y:S02]  /*1bb0*/  UIADD3.64 UR28, UR12, 0x2, URZ ;  /* 0x000000020c1c7897 */ /* 0x000fe4000fffe03f */
[----:B------:R-:W-:-:S04]  /*1bc0*/  UISETP.NE.U32.AND UP0, UPT, UR4, 0x2, UPT ;  /* 0x000000020400788c */ /* 0x000fc8000bf05070 */
[----:B------:R-:W-:Y:S02]  /*1bd0*/  USEL UR5, URZ, 0x1, UP0 ;  /* 0x000000013f057887 */ /* 0x000fe40008000000 */
[----:B------:R-:W-:-:S04]  /*1be0*/  USEL UR4, UR4, URZ, UP0 ;  /* 0x0000003f04047287 */ /* 0x000fc80008000000 */
[----:B------:R-:W-:Y:S01]  /*1bf0*/  LOP3.LUT R10, R10, UR5, RZ, 0x3c, !PT ;  /* 0x000000050a0a7c12 */ /* 0x000fe2000f8e3cff */
[----:B------:R-:W-:-:S12]  /*1c00*/  HGMMA.64x128x16.F32.BF16 R24, gdesc[UR12].tnspB, R24 ;  /* 0x41e000000c1879f0 */ /* 0x000fd80008701818 */
[----:B------:R-:W-:Y:S01]  /*1c10*/  HGMMA.64x128x16.F32.BF16 R24, gdesc[UR28].tnspB, R24 ;  /* 0x41e000001c1879f0 */ /* 0x000fe20008701818 */
[----:B------:R-:W-:Y:S02]  /*1c20*/  UIADD3.64 UR28, UR12, 0x4, URZ ;  /* 0x000000040c1c7897 */ /* 0x000fe4000fffe03f */
[----:B------:R-:W-:-:S09]  /*1c30*/  UIADD3.64 UR30, UR14, 0x100, URZ ;  /* 0x000001000e1e7897 */ /* 0x000fd2000fffe03f */
        /* <DEDUP_REMOVED lines=8> */
[----:B------:R-:W-:Y:S02]  /*1cc0*/  UIADD3.64 UR30, UR14, 0x280, URZ ;  /* 0x000002800e1e7897 */ /* 0x000fe4000fffe03f */
[----:B------:R-:W-:Y:S02]  /*1cd0*/  UIADD3.64 UR12, UR12, 0x204, URZ ;  /* 0x000002040c0c7897 */ /* 0x000fe4000fffe03f */
[----:B------:R-:W-:-:S05]  /*1ce0*/  UIADD3.64 UR14, UR14, 0x300, URZ ;  /* 0x000003000e0e7897 */ /* 0x000fca000fffe03f */
[----:B------:R-:W-:-:S12]  /*1cf0*/  HGMMA.64x128x16.F32.BF16 R24, gdesc[UR28].tnspB, R24 ;  /* 0x41e000001c1879f0 */ /* 0x000fd80008701818 */
[----:B------:R-:W-:Y:S01]  /*1d00*/  HGMMA.64x128x16.F32.BF16 R24, gdesc[UR12].tnspB, R24, gsb0 ;  /* 0x41e000000c1879f0 */ /* 0x000fe20008001818 */
[----:B------:R-:W-:Y:S05]  /*1d10*/  @!P0 BRA `(.L_x_49) ;  /* 0xfffffff800b48947 */ /* 0x000fea000383ffff */
.L_x_47:
[----:B------:R-:W-:Y:S02]  /*1d20*/  WARPGROUP.DEPBAR.LE gsb0, 0x0 ;  /* 0x00008000000079c5 */ /* 0x000fe40000010000 */
[----:B----4-:R-:W-:Y:S01]  /*1d30*/  BAR.SYNC.DEFER_BLOCKING 0x0 ;  /* 0x0000000000007b1d */ /* 0x010fe20000010000 */
[C---:B-1----:R-:W-:Y:S01]  /*1d40*/  IMAD.SHL.U32 R2, R0.reuse, 0x80, RZ ;  /* 0x0000008000027824 */ /* 0x042fe200078e00ff */
[----:B------:R-:W-:Y:S01]  /*1d50*/  F2FP.BF16.F32.PACK_AB R24, R25, R24 ;  /* 0x000000181918723e */ /* 0x000fe200000010ff */
[----:B------:R-:W-:Y:S01]  /*1d60*/  IMAD.SHL.U32 R3, R0, 0x40, RZ ;  /* 0x0000004000037824 */ /* 0x000fe200078e00ff */
[----:B------:R-:W-:Y:S02]  /*1d70*/  F2FP.BF16.F32.PACK_AB R25, R27, R26 ;  /* 0x0000001a1b19723e */ /* 0x000fe400000010ff */
[----:B------:R-:W-:Y:S02]  /*1d80*/  ELECT P0, URZ, PT ;  /* 0x00000000003f782f */ /* 0x000fe40003800000 */
[----:B------:R-:W-:Y:S01]  /*1d90*/  LOP3.LUT R2, R2, 0x4780, RZ, 0xc0, !PT ;  /* 0x0000478002027812 */ /* 0x000fe200078ec0ff */
[----:B------:R-:W-:Y:S01]  /*1da0*/  ULOP3.LUT UR22, UR22, 0x3, URZ, 0xc0, !UPT ;  /* 0x0000000316167892 */ /* 0x000fe2000f8ec03f */
[----:B------:R-:W-:Y:S01]  /*1db0*/  F2FP.BF16.F32.PACK_AB R56, R57, R56 ;  /* 0x000000383938723e */ /* 0x000fe200000010ff */
[----:B------:R-:W-:Y:S01]  /*1dc0*/  UMOV UR10, UR11 ;  /* 0x0000000b000a7c82 */ /* 0x000fe20008000000 */
[----:B------:R-:W-:Y:S01]  /*1dd0*/  LOP3.LUT R4, R2, 0x1800, R3, 0xf8, !PT ;  /* 0x0000180002047812 */ /* 0x000fe200078ef803 */
[----:B------:R-:W-:Y:S01]  /*1de0*/  IMAD.SHL.U32 R2, R0, 0x10, RZ ;  /* 0x0000001000027824 */ /* 0x000fe200078e00ff */
[----:B------:R-:W-:Y:S01]  /*1df0*/  F2FP.BF16.F32.PACK_AB R26, R29, R28 ;  /* 0x0000001c1d1a723e */ /* 0x000fe200000010ff */
[----:B---3--:R-:W-:Y:S01]  /*1e00*/  ULEA UR8, UR22, UR7, 0xd ;  /* 0x0000000716087291 */ /* 0x008fe2000f8e683f */
[----:B------:R-:W-:Y:S01]  /*1e10*/  F2FP.BF16.F32.PACK_AB R27, R31, R30 ;  /* 0x0000001e1f1b723e */ /* 0x000fe200000010ff */
[----:B------:R-:W-:Y:S01]  /*1e20*/  ULEA UR9, UR22, UR23, 0x6 ;  /* 0x0000001716097291 */ /* 0x000fe2000f8e303f */
[----:B------:R-:W-:-:S02]  /*1e30*/  LOP3.LUT R3, R2, 0x70, RZ, 0xc0, !PT ;  /* 0x0000007002037812 */ /* 0x000fc400078ec0ff */
[----:B------:R-:W-:Y:S02]  /*1e40*/  F2FP.BF16.F32.PACK_AB R32, R33, R32 ;  /* 0x000000202120723e */ /* 0x000fe400000010ff */
[----:B------:R-:W-:Y:S02]  /*1e50*/  LOP3.LUT R3, R3, 0x10, R0, 0x78, !PT ;  /* 0x0000001003037812 */ /* 0x000fe400078e7800 */
[----:B------:R-:W-:Y:S01]  /*1e60*/  F2FP.BF16.F32.PACK_AB R57, R59, R58 ;  /* 0x0000003a3b39723e */ /* 0x000fe200000010ff */
[----:B------:R-:W1:Y:S02]  /*1e70*/  @!P2 SYNCS.CCTL.IV [UR7+0x28000] ;  /* 0x02800000ff00a9b1 */ /* 0x000e640008000007 */
[----:B-1----:R-:W-:Y:S01]  /*1e80*/  BAR.SYNC.DEFER_BLOCKING 0x0 ;  /* 0x0000000000007b1d */ /* 0x002fe20000010000 */
[----:B------:R-:W-:Y:S02]  /*1e90*/  LOP3.LUT R3, R4, R3, RZ, 0xfc, !PT ;  /* 0x0000000304037212 */ /* 0x000fe400078efcff */
[----:B------:R-:W-:-:S02]  /*1ea0*/  F2FP.BF16.F32.PACK_AB R33, R35, R34 ;  /* 0x000000222321723e */ /* 0x000fc400000010ff */
[C---:B------:R-:W-:Y:S01]  /*1eb0*/  LOP3.LUT R2, R3.reuse, 0x20, RZ, 0x3c, !PT ;  /* 0x0000002003027812 */ /* 0x040fe200078e3cff */
[C---:B------:R-:W-:Y:S01]  /*1ec0*/  VIADD R0, R3.reuse, UR7 ;  /* 0x0000000703007c36 */ /* 0x040fe20008000000 */
[----:B------:R-:W-:Y:S02]  /*1ed0*/  LOP3.LUT R4, R3, 0x40, RZ, 0x3c, !PT ;  /* 0x0000004003047812 */ /* 0x000fe400078e3cff */
[----:B------:R-:W-:Y:S01]  /*1ee0*/  F2FP.BF16.F32.PACK_AB R58, R61, R60 ;  /* 0x0000003c3d3a723e */ /* 0x000fe200000010ff */
[----:B------:R-:W-:Y:S01]  /*1ef0*/  VIADD R2, R2, UR7 ;  /* 0x0000000702027c36 */ /* 0x000fe20008000000 */
[----:B------:R-:W-:Y:S01]  /*1f00*/  F2FP.BF16.F32.PACK_AB R59, R63, R62 ;  /* 0x0000003e3f3b723e */ /* 0x000fe200000010ff */
[----:B------:R-:W-:Y:S01]  /*1f10*/  VIADD R4, R4, UR7 ;  /* 0x0000000704047c36 */ /* 0x000fe20008000000 */
[----:B------:R-:W-:Y:S02]  /*1f20*/  F2FP.BF16.F32.PACK_AB R64, R65, R64 ;  /* 0x000000404140723e */ /* 0x000fe400000010ff */
[----:B------:R-:W-:-:S02]  /*1f30*/  LOP3.LUT R3, R3, 0x60, RZ, 0x3c, !PT ;  /* 0x0000006003037812 */ /* 0x000fc400078e3cff */
[----:B------:R-:W-:Y:S02]  /*1f40*/  F2FP.BF16.F32.PACK_AB R34, R37, R36 ;  /* 0x000000242522723e */ /* 0x000fe400000010ff */
[----:B------:R-:W-:Y:S01]  /*1f50*/  F2FP.BF16.F32.PACK_AB R35, R39, R38 ;  /* 0x000000262723723e */ /* 0x000fe200000010ff */
[----:B------:R-:W-:Y:S01]  /*1f60*/  VIADD R3, R3, UR7 ;  /* 0x0000000703037c36 */ /* 0x000fe20008000000 */
[----:B------:R-:W-:Y:S02]  /*1f70*/  F2FP.BF16.F32.PACK_AB R40, R41, R40 ;  /* 0x000000282928723e */ /* 0x000fe400000010ff */
[----:B------:R-:W-:Y:S01]  /*1f80*/  F2FP.BF16.F32.PACK_AB R65, R67, R66 ;  /* 0x000000424341723e */ /* 0x000fe200000010ff */
[----:B------:R-:W1:Y:S01]  /*1f90*/  @!P2 SYNCS.CCTL.IV [UR7+0x28008] ;  /* 0x02800800ff00a9b1 */ /* 0x000e620008000007 */
[----:B------:R-:W-:Y:S01]  /*1fa0*/  F2FP.BF16.F32.PACK_AB R41, R43, R42 ;  /* 0x0000002a2b29723e */ /* 0x000fe200000010ff */
[----:B-1----:R-:W-:Y:S01]  /*1fb0*/  STSM.16.M88.4 [R0], R24 ;  /* 0x0000001800007844 */ /* 0x002fe20000000200 */
[----:B------:R-:W-:-:S02]  /*1fc0*/  F2FP.BF16.F32.PACK_AB R66, R69, R68 ;  /* 0x000000444542723e */ /* 0x000fc400000010ff */
[----:B------:R-:W-:Y:S01]  /*1fd0*/  F2FP.BF16.F32.PACK_AB R67, R71, R70 ;  /* 0x000000464743723e */ /* 0x000fe200000010ff */
[----:B------:R-:W-:Y:S01]  /*1fe0*/  STSM.16.M88.4 [R0+0x2000], R56 ;  /* 0x0020003800007844 */ /* 0x000fe20000000200 */
[----:B------:R-:W-:Y:S02]  /*1ff0*/  F2FP.BF16.F32.PACK_AB R72, R73, R72 ;  /* 0x000000484948723e */ /* 0x000fe400000010ff */
[----:B------:R-:W-:Y:S01]  /*2000*/  F2FP.BF16.F32.PACK_AB R42, R45, R44 ;  /* 0x0000002c2d2a723e */ /* 0x000fe200000010ff */
[----:B------:R-:W-:Y:S01]  /*2010*/  STSM.16.M88.4 [R2], R32 ;  /* 0x0000002002007844 */ /* 0x000fe20000000200 */
[----:B------:R-:W-:Y:S02]  /*2020*/  F2FP.BF16.F32.PACK_AB R43, R47, R46 ;  /* 0x0000002e2f2b723e */ /* 0x000fe400000010ff */
[----:B------:R-:W-:Y:S01]  /*2030*/  F2FP.BF16.F32.PACK_AB R48, R49, R48 ;  /* 0x000000303130723e */ /* 0x000fe200000010ff */
[----:B------:R-:W-:Y:S01]  /*2040*/  STSM.16.M88.4 [R2+0x2000], R64 ;  /* 0x0020004002007844 */ /* 0x000fe20000000200 */
[----:B------:R-:W-:-:S02]  /*2050*/  F2FP.BF16.F32.PACK_AB R73, R75, R74 ;  /* 0x0000004a4b49723e */ /* 0x000fc400000010ff */
[----:B------:R-:W-:Y:S01]  /*2060*/  F2FP.BF16.F32.PACK_AB R49, R51, R50 ;  /* 0x000000323331723e */ /* 0x000fe200000010ff */
[----:B------:R-:W-:Y:S01]  /*2070*/  STSM.16.M88.4 [R4], R40 ;  /* 0x0000002804007844 */ /* 0x000fe20000000200 */
[----:B------:R-:W-:Y:S02]  /*2080*/  F2FP.BF16.F32.PACK_AB R74, R77, R76 ;  /* 0x0000004c4d4a723e */ /* 0x000fe400000010ff */
[----:B------:R-:W-:Y:S02]  /*2090*/  F2FP.BF16.F32.PACK_AB R75, R79, R78 ;  /* 0x0000004e4f4b723e */ /* 0x000fe400000010ff */
[----:B------:R-:W-:Y:S02]  /*20a0*/  F2FP.BF16.F32.PACK_AB R80, R81, R80 ;  /* 0x000000505150723e */ /* 0x000fe400000010ff */
[----:B------:R-:W-:Y:S01]  /*20b0*/  F2FP.BF16.F32.PACK_AB R50, R53, R52 ;  /* 0x000000343532723e */ /* 0x000fe200000010ff */
[----:B------:R-:W-:Y:S01]  /*20c0*/  STSM.16.M88.4 [R4+0x2000], R72 ;  /* 0x0020004804007844 */ /* 0x000fe20000000200 */
[----:B------:R-:W-:-:S02]  /*20d0*/  F2FP.BF16.F32.PACK_AB R51, R55, R54 ;  /* 0x000000363733723e */ /* 0x000fc400000010ff */
[----:B------:R-:W-:Y:S02]  /*20e0*/  F2FP.BF16.F32.PACK_AB R81, R83, R82 ;  /* 0x000000525351723e */ /* 0x000fe400000010ff */
[----:B------:R-:W-:Y:S01]  /*20f0*/  F2FP.BF16.F32.PACK_AB R82, R85, R84 ;  /* 0x000000545552723e */ /* 0x000fe200000010ff */
[----:B------:R-:W-:Y:S01]  /*2100*/  STSM.16.M88.4 [R3], R48 ;  /* 0x0000003003007844 */ /* 0x000fe20000000200 */
[----:B------:R-:W-:Y:S02]  /*2110*/  F2FP.BF16.F32.PACK_AB R83, R87, R86 ;  /* 0x000000565753723e */ /* 0x000fe400000010ff */
[----:B------:R-:W-:-:S03]  /*2120*/  ISETP.LT.U32.AND P0, PT, R6, 0x80, P0 ;  /* 0x000000800600780c */ /* 0x000fc60000701070 */
[----:B------:R-:W-:Y:S01]  /*2130*/  STSM.16.M88.4 [R3+0x2000], R80 ;  /* 0x0020005003007844 */ /* 0x000fe20000000200 */
[----:B------:R1:W-:Y:S06]  /*2140*/  MEMBAR.ALL.CTA ;  /* 0x0000000000007992 */ /* 0x0003ec0000008000 */
[----:B-1----:R-:W1:Y:S03]  /*2150*/  FENCE.VIEW.ASYNC.S ;  /* 0x00000000000073c6 */ /* 0x002e660000000000 */
[----:B-1----:R-:W-:Y:S01]  /*2160*/  VOTEU.ANY UP0, P0 ;  /* 0x00000000003f7886 */ /* 0x002fe20000000100 */
[----:B------:R-:W-:-:S04]  /*2170*/  VOTEU.ANY UP1, P0 ;  /* 0x00000000003f7886 */ /* 0x000fc80000020100 */
[----:B------:R-:W-:Y:S01]  /*2180*/  @UP0 UMOV UR4, UR20 ;  /* 0x0000001400040c82 */ /* 0x000fe20008000000 */
[----:B------:R-:W-:Y:S01]  /*2190*/  @UP0 UMOV UR5, UR21 ;  /* 0x0000001500050c82 */ /* 0x000fe20008000000 */
[----:B------:R-:W-:Y:S06]  /*21a0*/  BAR.SYNC.DEFER_BLOCKING 0x0 ;  /* 0x0000000000007b1d */ /* 0x000fec0000010000 */
[----:B------:R1:W-:Y:S01]  /*21b0*/  @UP1 UTMASTG.2D [UR8], [UR4] ;  /* 0x00000008040013b5 */ /* 0x0003e20008008000 */
[----:B------:R0:W-:Y:S01]  /*21c0*/  UTMACMDFLUSH ;  /* 0x00000000000079b7 */ /* 0x0001e20000000000 */
[----:B------:R-:W-:-:S04]  /*21d0*/  DEPBAR.LE SB0, 0x0 ;  /* 0x000080000000791a */ /* 0x000fc80000000000 */
[----:B------:R-:W-:Y:S06]  /*21e0*/  BAR.SYNC.DEFER_BLOCKING 0x0 ;  /* 0x0000000000007b1d */ /* 0x000fec0000010000 */
[----:B-1----:R-:W-:Y:S05]  /*21f0*/  EXIT ;  /* 0x000000000000794d */ /* 0x002fea0003800000 */
.L_x_48:
[----:B------:R-:W1:Y:S02]  /*2200*/  SYNCS.PHASECHK.TRANS64.TRYWAIT P0, [UR29+0x28000], R2 ;  /* 0x02800002ff0075a7 */ /* 0x000e64000800015d */
[----:B-1----:R-:W-:Y:S05]  /*2210*/  @!P0 BRA `(.L_x_48) ;  /* 0xfffffffc00f88947 */ /* 0x002fea000383ffff */
[----:B------:R-:W-:Y:S05]  /*2220*/  BRA `(.L_x_50) ;  /* 0xfffffff800047947 */ /* 0x000fea000383ffff */
.L_x_51:
[----:B------:R-:W-:-:S00]  /*2230*/  BRA `(.L_x_51) ;  /* 0xfffffffc00fc7947 */ /* 0x000fc0000383ffff */
[----:B------:R-:W-:-:S00]  /*2240*/  NOP ;  /* 0x0000000000007918 */ /* 0x000fc00000000000 */
        /* <DEDUP_REMOVED lines=11> */
.L_x_52:


//--------------------- .nv.shared.gluon_wgmma    --------------------------
	.section	.nv.shared.gluon_wgmma,"aw",@nobits
	.sectionflags	@""
	.align	16
	.zero		1024


//--------------------- .nv.shared.reserved.0     --------------------------
	.section	.nv.shared.reserved.0,"aw",@nobits
	.weak		__nv_reservedSMEM_offset_0_alias
	.size		__nv_reservedSMEM_offset_0_alias, 0, 0
	.other		__nv_reservedSMEM_offset_0_alias,@"STO_CUDA_RESERVED_SHARED STV_DEFAULT"
__nv_reservedSMEM_offset_0_alias:
	.zero		0


//--------------------- .nv.constant0.gluon_wgmma --------------------------
	.section	.nv.constant0.gluon_wgmma,"a",@progbits
	.sectionflags	@""
	.align	4
.nv.constant0.gluon_wgmma:
	.zero		608


//--------------------- SYMBOLS --------------------------

	.type		.nv.reservedSmem.offset0,@object
	.size		.nv.reservedSmem.offset0,0x4
